def attn_fwd(
    Q,
    K,
    V,
    Out,
    Lse,
    sm_scale,
    stride_qz,
    stride_qh,
    stride_qm,
    stride_qk,
    stride_kz,
    stride_kh,
    stride_kn,
    stride_kk,
    stride_vz,
    stride_vh,
    stride_vn,
    stride_vk,
    stride_oz,
    stride_oh,
    stride_om,
    stride_ok,
    seqlen_q,
    seqlen_k,
    BLOCK_M: tl.constexpr,
    BLOCK_N: tl.constexpr,
    HEAD_DIM: tl.constexpr,
    CAUSAL: tl.constexpr,
):
    start_m = tl.program_id(0)
    off_hz = tl.program_id(1)
    q_off = off_hz * stride_qh
    k_off = off_hz * stride_kh
    v_off = off_hz * stride_vh
    offs_m = start_m * BLOCK_M + tl.arange(0, BLOCK_M)
    offs_d = tl.arange(0, HEAD_DIM)
    offs_n = tl.arange(0, BLOCK_N)
    q_ptrs = Q + q_off + offs_m[:, None] * stride_qm + offs_d[None, :] * stride_qk
    k_ptrs = K + k_off + offs_d[:, None] * stride_kk + offs_n[None, :] * stride_kn
    v_ptrs = V + v_off + offs_n[:, None] * stride_vn + offs_d[None, :] * stride_vk
    m_i = tl.full([BLOCK_M], float("-inf"), dtype=tl.float32)
    l_i = tl.zeros([BLOCK_M], dtype=tl.float32) + 1.0
    acc = tl.zeros([BLOCK_M, HEAD_DIM], dtype=tl.float32)
    q = tl.load(q_ptrs)
    acc, l_i, m_i = _attn_fwd_inner(
        acc,
        l_i,
        m_i,
        q,
        k_ptrs,
        v_ptrs,
        sm_scale,
        stride_kn,
        stride_vn,
        start_m,
        seqlen_k,
        BLOCK_M,
        BLOCK_N,
        HEAD_DIM,
        CAUSAL,
    )
    acc = acc / l_i[:, None]
    lse = m_i + tl.math.log2(l_i) / 1.4426950408889634
    o_ptrs = (
        Out
        + off_hz * stride_oh
        + offs_m[:, None] * stride_om
        + offs_d[None, :] * stride_ok
    )
    tl.store(o_ptrs, acc.to(Out.dtype.element_ty))
    tl.store(Lse + off_hz * seqlen_q + offs_m, lse)

# config = {"BLOCK_M": 256, "BLOCK_N": 64, "HEAD_DIM": 32, "arch": "sm_100", "causal": true, "dtype": "bf16", "num_stages": 2, "num_warps": 8}
# arch = sm_100


// ===== COMPILED SASS (sm_100a) =====

	.target	sm_100a

	.elftype	@"ET_EXEC"


//--------------------- .note.nv.tkinfo           --------------------------
	.section	.note.nv.tkinfo,"",@"SHT_NOTE"
	.sectionflags	@"SHF_NOTE_NV_TKINFO"
	.tkinfo
        /*0018*/ 	.word	0x00000081
        /*0030*/ 	.string	""
        /*0030*/ 	.string	"ptxas-blackwell"
        /*0030*/ 	.string	"Cuda compilation tools, release 12.9, V12.9.86"
        /*0030*/ 	.string	"Build cuda_12.9.r12.9/compiler.36037853_0"
        /*0030*/ 	.string	"-v  -suppress-debug-info  -lineinfo  -arch sm_100a "



//--------------------- .note.nv.cuver            --------------------------
	.section	.note.nv.cuver,"",@"SHT_NOTE"
	.sectionflags	@"SHF_NOTE_NV_CUVER"
        /*0018*/ 	.short	0x0001
        /*001a*/ 	.short	0x0064
        /*001c*/ 	.short	0x0001
        /*001e*/ 	.short	0x0000
        /*0020*/ 	.short	0x0001
        /*0022*/ 	.short	0x0000


//--------------------- .nv.info                  --------------------------
	.section	.nv.info,"",@"SHT_CUDA_INFO"
	.align	4


	//----- nvinfo : EIATTR_REGCOUNT
	.align		4
        /*0000*/ 	.byte	0x04, 0x2f
        /*0002*/ 	.short	(.L_5 - .L_4)
	.align		4
.L_4:
        /*0004*/ 	.word	index@(attn_fwd)
        /*0008*/ 	.word	0x000000c4


	//----- nvinfo : EIATTR_FRAME_SIZE
	.align		4
.L_5:
        /*000c*/ 	.byte	0x04, 0x11
        /*000e*/ 	.short	(.L_7 - .L_6)
	.align		4
.L_6:
        /*0010*/ 	.word	index@($__internal_2_$__cuda_sm10x_tcgen05_guardrail_trap_unallocated_columns_being_dealloced)
        /*0014*/ 	.word	0x00000000


	//----- nvinfo : EIATTR_FRAME_SIZE
	.align		4
.L_7:
        /*0018*/ 	.byte	0x04, 0x11
        /*001a*/ 	.short	(.L_9 - .L_8)
	.align		4
.L_8:
        /*001c*/ 	.word	index@($__internal_1_$__cuda_sm10x_tcgen05_guardrail_trap_phase_invalid_during_alloc)
        /*0020*/ 	.word	0x00000000


	//----- nvinfo : EIATTR_FRAME_SIZE
	.align		4
.L_9:
        /*0024*/ 	.byte	0x04, 0x11
        /*0026*/ 	.short	(.L_11 - .L_10)
	.align		4
.L_10:
        /*0028*/ 	.word	index@($__internal_0_$__cuda_sm10x_tcgen05_guardrail_trap_col_being_dealloced_not_returned_by_alloc)
        /*002c*/ 	.word	0x00000000


	//----- nvinfo : EIATTR_FRAME_SIZE
	.align		4
.L_11:
        /*0030*/ 	.byte	0x04, 0x11
        /*0032*/ 	.short	(.L_13 - .L_12)
	.align		4
.L_12:
        /*0034*/ 	.word	index@(attn_fwd)
        /*0038*/ 	.word	0x00000000


	//----- nvinfo : EIATTR_MIN_STACK_SIZE
	.align		4
.L_13:
        /*003c*/ 	.byte	0x04, 0x12
        /*003e*/ 	.short	(.L_15 - .L_14)
	.align		4
.L_14:
        /*0040*/ 	.word	index@(attn_fwd)
        /*0044*/ 	.word	0x00000000
.L_15:


//--------------------- .nv.info.attn_fwd         --------------------------
	.section	.nv.info.attn_fwd,"",@"SHT_CUDA_INFO"
	.sectionflags	@""
	.align	4


	//----- nvinfo : EIATTR_CUDA_API_VERSION
	.align		4
        /*0000*/ 	.byte	0x04, 0x37
        /*0002*/ 	.short	(.L_17 - .L_16)
.L_16:
        /*0004*/ 	.word	0x00000081


	//----- nvinfo : EIATTR_KPARAM_INFO
	.align		4
.L_17:
        /*0008*/ 	.byte	0x04, 0x17
        /*000a*/ 	.short	(.L_19 - .L_18)
.L_18:
        /*000c*/ 	.word	0x00000000
        /*0010*/ 	.short	0x0019
        /*0012*/ 	.short	0x0080
        /*0014*/ 	.byte	0x00, 0xf4, 0x21, 0x00


	//----- nvinfo : EIATTR_KPARAM_INFO
	.align		4
.L_19:
        /*0018*/ 	.byte	0x04, 0x17
        /*001a*/ 	.short	(.L_21 - .L_20)
.L_20:
        /*001c*/ 	.word	0x00000000
        /*0020*/ 	.short	0x0018
        /*0022*/ 	.short	0x0078
        /*0024*/ 	.byte	0x00, 0xf4, 0x21, 0x00


	//----- nvinfo : EIATTR_KPARAM_INFO
	.align		4
.L_21:
        /*0028*/ 	.byte	0x04, 0x17
        /*002a*/ 	.short	(.L_23 - .L_22)
.L_22:
        /*002c*/ 	.word	0x00000000
        /*0030*/ 	.short	0x0017
        /*0032*/ 	.short	0x0070
        /*0034*/ 	.byte	0x00, 0xf0, 0x11, 0x00


	//----- nvinfo : EIATTR_KPARAM_INFO
	.align		4
.L_23:
        /*0038*/ 	.byte	0x04, 0x17
        /*003a*/ 	.short	(.L_25 - .L_24)
.L_24:
        /*003c*/ 	.word	0x00000000
        /*0040*/ 	.short	0x0016
        /*0042*/ 	.short	0x006c
        /*0044*/ 	.byte	0x00, 0xf0, 0x11, 0x00


	//----- nvinfo : EIATTR_KPARAM_INFO
	.align		4
.L_25:
        /*0048*/ 	.byte	0x04, 0x17
        /*004a*/ 	.short	(.L_27 - .L_26)
.L_26:
        /*004c*/ 	.word	0x00000000
        /*0050*/ 	.short	0x0015
        /*0052*/ 	.short	0x0068
        /*0054*/ 	.byte	0x00, 0xf0, 0x11, 0x00


	//----- nvinfo : EIATTR_KPARAM_INFO
	.align		4
.L_27:
        /*0058*/ 	.byte	0x04, 0x17
        /*005a*/ 	.short	(.L_29 - .L_28)
.L_28:
        /*005c*/ 	.word	0x00000000
        /*0060*/ 	.short	0x0014
        /*0062*/ 	.short	0x0064
        /*0064*/ 	.byte	0x00, 0xf0, 0x11, 0x00


	//----- nvinfo : EIATTR_KPARAM_INFO
	.align		4
.L_29:
        /*0068*/ 	.byte	0x04, 0x17
        /*006a*/ 	.short	(.L_31 - .L_30)
.L_30:
        /*006c*/ 	.word	0x00000000
        /*0070*/ 	.short	0x0013
        /*0072*/ 	.short	0x0060
        /*0074*/ 	.byte	0x00, 0xf0, 0x11, 0x00


	//----- nvinfo : EIATTR_KPARAM_INFO
	.align		4
.L_31:
        /*0078*/ 	.byte	0x04, 0x17
        /*007a*/ 	.short	(.L_33 - .L_32)
.L_32:
        /*007c*/ 	.word	0x00000000
        /*0080*/ 	.short	0x0012
        /*0082*/ 	.short	0x005c
        /*0084*/ 	.byte	0x00, 0xf0, 0x11, 0x00


	//----- nvinfo : EIATTR_KPARAM_INFO
	.align		4
.L_33:
        /*0088*/ 	.byte	0x04, 0x17
        /*008a*/ 	.short	(.L_35 - .L_34)
.L_34:
        /*008c*/ 	.word	0x00000000
        /*0090*/ 	.short	0x0011
        /*0092*/ 	.short	0x0058
        /*0094*/ 	.byte	0x00, 0xf0, 0x11, 0x00


	//----- nvinfo : EIATTR_KPARAM_INFO
	.align		4
.L_35:
        /*0098*/ 	.byte	0x04, 0x17
        /*009a*/ 	.short	(.L_37 - .L_36)
.L_36:
        /*009c*/ 	.word	0x00000000
        /*00a0*/ 	.short	0x0010
        /*00a2*/ 	.short	0x0054
        /*00a4*/ 	.byte	0x00, 0xf0, 0x11, 0x00


	//----- nvinfo : EIATTR_KPARAM_INFO
	.align		4
.L_37:
        /*00a8*/ 	.byte	0x04, 0x17
        /*00aa*/ 	.short	(.L_39 - .L_38)
.L_38:
        /*00ac*/ 	.word	0x00000000
        /*00b0*/ 	.short	0x000f
        /*00b2*/ 	.short	0x0050
        /*00b4*/ 	.byte	0x00, 0xf0, 0x11, 0x00


	//----- nvinfo : EIATTR_KPARAM_INFO
	.align		4
.L_39:
        /*00b8*/ 	.byte	0x04, 0x17
        /*00ba*/ 	.short	(.L_41 - .L_40)
.L_40:
        /*00bc*/ 	.word	0x00000000
        /*00c0*/ 	.short	0x000e
        /*00c2*/ 	.short	0x004c
        /*00c4*/ 	.byte	0x00, 0xf0, 0x11, 0x00


	//----- nvinfo : EIATTR_KPARAM_INFO
	.align		4
.L_41:
        /*00c8*/ 	.byte	0x04, 0x17
        /*00ca*/ 	.short	(.L_43 - .L_42)
.L_42:
        /*00cc*/ 	.word	0x00000000
        /*00d0*/ 	.short	0x000d
        /*00d2*/ 	.short	0x0048
        /*00d4*/ 	.byte	0x00, 0xf0, 0x11, 0x00


	//----- nvinfo : EIATTR_KPARAM_INFO
	.align		4
.L_43:
        /*00d8*/ 	.byte	0x04, 0x17
        /*00da*/ 	.short	(.L_45 - .L_44)
.L_44:
        /*00dc*/ 	.word	0x00000000
        /*00e0*/ 	.short	0x000c
        /*00e2*/ 	.short	0x0044
        /*00e4*/ 	.byte	0x00, 0xf0, 0x11, 0x00


	//----- nvinfo : EIATTR_KPARAM_INFO
	.align		4
.L_45:
        /*00e8*/ 	.byte	0x04, 0x17
        /*00ea*/ 	.short	(.L_47 - .L_46)
.L_46:
        /*00ec*/ 	.word	0x00000000
        /*00f0*/ 	.short	0x000b
        /*00f2*/ 	.short	0x0040
        /*00f4*/ 	.byte	0x00, 0xf0, 0x11, 0x00


	//----- nvinfo : EIATTR_KPARAM_INFO
	.align		4
.L_47:
        /*00f8*/ 	.byte	0x04, 0x17
        /*00fa*/ 	.short	(.L_49 - .L_48)
.L_48:
        /*00fc*/ 	.word	0x00000000
        /*0100*/ 	.short	0x000a
        /*0102*/ 	.short	0x003c
        /*0104*/ 	.byte	0x00, 0xf0, 0x11, 0x00


	//----- nvinfo : EIATTR_KPARAM_INFO
	.align		4
.L_49:
        /*0108*/ 	.byte	0x04, 0x17
        /*010a*/ 	.short	(.L_51 - .L_50)
.L_50:
        /*010c*/ 	.word	0x00000000
        /*0110*/ 	.short	0x0009
        /*0112*/ 	.short	0x0038
        /*0114*/ 	.byte	0x00, 0xf0, 0x11, 0x00


	//----- nvinfo : EIATTR_KPARAM_INFO
	.align		4
.L_51:
        /*0118*/ 	.byte	0x04, 0x17
        /*011a*/ 	.short	(.L_53 - .L_52)
.L_52:
        /*011c*/ 	.word	0x00000000
        /*0120*/ 	.short	0x0008
        /*0122*/ 	.short	0x0034
        /*0124*/ 	.byte	0x00, 0xf0, 0x11, 0x00


	//----- nvinfo : EIATTR_KPARAM_INFO
	.align		4
.L_53:
        /*0128*/ 	.byte	0x04, 0x17
        /*012a*/ 	.short	(.L_55 - .L_54)
.L_54:
        /*012c*/ 	.word	0x00000000
        /*0130*/ 	.short	0x0007
        /*0132*/ 	.short	0x0030
        /*0134*/ 	.byte	0x00, 0xf0, 0x11, 0x00


	//----- nvinfo : EIATTR_KPARAM_INFO
	.align		4
.L_55:
        /*0138*/ 	.byte	0x04, 0x17
        /*013a*/ 	.short	(.L_57 - .L_56)
.L_56:
        /*013c*/ 	.word	0x00000000
        /*0140*/ 	.short	0x0006
        /*0142*/ 	.short	0x002c
        /*0144*/ 	.byte	0x00, 0xf0, 0x11, 0x00


	//----- nvinfo : EIATTR_KPARAM_INFO
	.align		4
.L_57:
        /*0148*/ 	.byte	0x04, 0x17
        /*014a*/ 	.short	(.L_59 - .L_58)
.L_58:
        /*014c*/ 	.word	0x00000000
        /*0150*/ 	.short	0x0005
        /*0152*/ 	.short	0x0028
        /*0154*/ 	.byte	0x00, 0xf0, 0x11, 0x00


	//----- nvinfo : EIATTR_KPARAM_INFO
	.align		4
.L_59:
        /*0158*/ 	.byte	0x04, 0x17
        /*015a*/ 	.short	(.L_61 - .L_60)
.L_60:
        /*015c*/ 	.word	0x00000000
        /*0160*/ 	.short	0x0004
        /*0162*/ 	.short	0x0020
        /*0164*/ 	.byte	0x00, 0xf4, 0x21, 0x00


	//----- nvinfo : EIATTR_KPARAM_INFO
	.align		4
.L_61:
        /*0168*/ 	.byte	0x04, 0x17
        /*016a*/ 	.short	(.L_63 - .L_62)
.L_62:
        /*016c*/ 	.word	0x00000000
        /*0170*/ 	.short	0x0003
        /*0172*/ 	.short	0x0018
        /*0174*/ 	.byte	0x00, 0xf4, 0x21, 0x00


	//----- nvinfo : EIATTR_KPARAM_INFO
	.align		4
.L_63:
        /*0178*/ 	.byte	0x04, 0x17
        /*017a*/ 	.short	(.L_65 - .L_64)
.L_64:
        /*017c*/ 	.word	0x00000000
        /*0180*/ 	.short	0x0002
        /*0182*/ 	.short	0x0010
        /*0184*/ 	.byte	0x00, 0xf4, 0x21, 0x00


	//----- nvinfo : EIATTR_KPARAM_INFO
	.align		4
.L_65:
        /*0188*/ 	.byte	0x04, 0x17
        /*018a*/ 	.short	(.L_67 - .L_66)
.L_66:
        /*018c*/ 	.word	0x00000000
        /*0190*/ 	.short	0x0001
        /*0192*/ 	.short	0x0008
        /*0194*/ 	.byte	0x00, 0xf4, 0x21, 0x00


	//----- nvinfo : EIATTR_KPARAM_INFO
	.align		4
.L_67:
        /*0198*/ 	.byte	0x04, 0x17
        /*019a*/ 	.short	(.L_69 - .L_68)
.L_68:
        /*019c*/ 	.word	0x00000000
        /*01a0*/ 	.short	0x0000
        /*01a2*/ 	.short	0x0000
        /*01a4*/ 	.byte	0x00, 0xf4, 0x21, 0x00


	//----- nvinfo : EIATTR_AT_ENTRY_FRAGMENTS
	.align		4
.L_69:
        /*01a8*/ 	.byte	0x04, 0x4f
        /*01aa*/ 	.short	(.L_71 - .L_70)


	//   ....[0]....
.L_70:
        /*01ac*/ 	.word	0x00000004


	//----- nvinfo : EIATTR_RESERVED_SMEM_USED
	.align		4
.L_71:
        /*01b0*/ 	.byte	0x01, 0x41
	.zero		2


	//----- nvinfo : EIATTR_SPARSE_MMA_MASK
	.align		4
        /*01b4*/ 	.byte	0x03, 0x50
        /*01b6*/ 	.short	0x0000


	//----- nvinfo : EIATTR_TCGEN05_1CTA_USED
	.align		4
        /*01b8*/ 	.byte	0x01, 0x51
	.zero		2


	//----- nvinfo : EIATTR_MAXREG_COUNT
	.align		4
        /*01bc*/ 	.byte	0x03, 0x1b
        /*01be*/ 	.short	0x00ff


	//----- nvinfo : EIATTR_NUM_BARRIERS
	.align		4
        /*01c0*/ 	.byte	0x02, 0x4c
        /*01c2*/ 	.byte	0x01
	.zero		1


	//----- nvinfo : EIATTR_INT_WARP_WIDE_INSTR_OFFSETS
	.align		4
        /*01c4*/ 	.byte	0x04, 0x31
        /*01c6*/ 	.short	(.L_73 - .L_72)


	//   ....[0]....
.L_72:
        /*01c8*/ 	.word	0x000011a0


	//   ....[1]....
        /*01cc*/ 	.word	0x000011c0


	//   ....[2]....
        /*01d0*/ 	.word	0x00001570


	//   ....[3]....
        /*01d4*/ 	.word	0x00001640


	//   ....[4]....
        /*01d8*/ 	.word	0x000052a0


	//   ....[5]....
        /*01dc*/ 	.word	0x0000a1f0


	//   ....[6]....
        /*01e0*/ 	.word	0x0000a240


	//----- nvinfo : EIATTR_COOP_GROUP_MASK_REGIDS
	.align		4
.L_73:
        /*01e4*/ 	.byte	0x04, 0x29
        /*01e6*/ 	.short	(.L_75 - .L_74)


	//   ....[0]....
.L_74:
        /*01e8*/ 	.word	0xffffffff


	//   ....[1]....
        /*01ec*/ 	.word	0xffffffff


	//   ....[2]....
        /*01f0*/ 	.word	0xffffffff


	//   ....[3]....
        /*01f4*/ 	.word	0xffffffff


	//----- nvinfo : EIATTR_COOP_GROUP_INSTR_OFFSETS
	.align		4
.L_75:
        /*01f8*/ 	.byte	0x04, 0x28
        /*01fa*/ 	.short	(.L_77 - .L_76)


	//   ....[0]....
.L_76:
        /*01fc*/ 	.word	0x00000050


	//   ....[1]....
        /*0200*/ 	.word	0x00000310


	//   ....[2]....
        /*0204*/ 	.word	0x0000a080


	//   ....[3]....
        /*0208*/ 	.word	0x0000a2f0


	//----- nvinfo : EIATTR_VRC_CTA_INIT_COUNT
	.align		4
.L_77:
        /*020c*/ 	.byte	0x02, 0x4a
        /*020e*/ 	.byte	0x80
	.zero		1


	//----- nvinfo : EIATTR_MBARRIER_INSTR_OFFSETS
	.align		4
        /*0210*/ 	.byte	0x04, 0x39
        /*0212*/ 	.short	(.L_79 - .L_78)


	//   ....[0]....
.L_78:
        /*0214*/ 	.word	0x000014a0
        /*0218*/ 	.word	0x000000ff
        /*021c*/ 	.word	0x00007000
        /*0220*/ 	.short	0x0100
        /*0222*/ 	.byte	0x09
	.zero		1


	//   ....[1]....
        /*0224*/ 	.word	0x00001630
        /*0228*/ 	.word	0x000000ff
        /*022c*/ 	.word	0x00007008
        /*0230*/ 	.short	0x0100
        /*0232*/ 	.byte	0x09
	.zero		1


	//   ....[2]....
        /*0234*/ 	.word	0x00001710
        /*0238*/ 	.word	0x000000ff
        /*023c*/ 	.word	0x00005000
        /*0240*/ 	.short	0x0100
        /*0242*/ 	.byte	0x09
	.zero		1


	//   ....[3]....
        /*0244*/ 	.word	0x00001990
        /*0248*/ 	.word	0x000000ff
        /*024c*/ 	.word	0x00005000
        /*0250*/ 	.short	0x010a
        /*0252*/ 	.byte	0x09
	.zero		1


	//   ....[4]....
        /*0254*/ 	.word	0x00001a20
        /*0258*/ 	.word	0x000000ff
        /*025c*/ 	.word	0x00005000
        /*0260*/ 	.short	0x0108
        /*0262*/ 	.byte	0x09
	.zero		1


	//   ....[5]....
        /*0264*/ 	.word	0x00005520
        /*0268*/ 	.word	0x000000ff
        /*026c*/ 	.word	0x00007010
        /*0270*/ 	.short	0x0100
        /*0272*/ 	.byte	0x09
	.zero		1


	//   ....[6]....
        /*0274*/ 	.word	0x000057f0
        /*0278*/ 	.word	0x000000ff
        /*027c*/ 	.word	0x00007010
        /*0280*/ 	.short	0x010a
        /*0282*/ 	.byte	0x09
	.zero		1


	//   ....[7]....
        /*0284*/ 	.word	0x00005b60
        /*0288*/ 	.word	0x000000ff
        /*028c*/ 	.word	0x00007010
        /*0290*/ 	.short	0x0108
        /*0292*/ 	.byte	0x09
	.zero		1


	//   ....[8]....
        /*0294*/ 	.word	0x00007140
        /*0298*/ 	.word	0x000000ff
        /*029c*/ 	.word	0x00000000
        /*02a0*/ 	.short	0x010a
        /*02a2*/ 	.byte	0x17
	.zero		1


	//   ....[9]....
        /*02a4*/ 	.word	0x00008b90
        /*02a8*/ 	.word	0x000000ff
        /*02ac*/ 	.word	0x00000000
        /*02b0*/ 	.short	0x010a
        /*02b2*/ 	.byte	0x17
	.zero		1


	//   ....[10]....
        /*02b4*/ 	.word	0x00008ce0
        /*02b8*/ 	.word	0x000000ff
        /*02bc*/ 	.word	0x00007000
        /*02c0*/ 	.short	0x0108
        /*02c2*/ 	.byte	0x09
	.zero		1


	//   ....[11]....
        /*02c4*/ 	.word	0x00008e40
        /*02c8*/ 	.word	0x000000ff
        /*02cc*/ 	.word	0x00007008
        /*02d0*/ 	.short	0x0108
        /*02d2*/ 	.byte	0x09
	.zero		1


	//   ....[12]....
        /*02d4*/ 	.word	0x0000a310
        /*02d8*/ 	.word	0x000000ff
        /*02dc*/ 	.word	0x00005000
        /*02e0*/ 	.short	0x010a
        /*02e2*/ 	.byte	0x09
	.zero		1


	//   ....[13]....
        /*02e4*/ 	.word	0x0000a340
        /*02e8*/ 	.word	0x000000ff
        /*02ec*/ 	.word	0x00007010
        /*02f0*/ 	.short	0x010a
        /*02f2*/ 	.byte	0x09
	.zero		1


	//   ....[14]....
        /*02f4*/ 	.word	0x0000a370
        /*02f8*/ 	.word	0x000000ff
        /*02fc*/ 	.word	0x00000000
        /*0300*/ 	.short	0x010a
        /*0302*/ 	.byte	0x17
	.zero		1


	//   ....[15]....
        /*0304*/ 	.word	0x0000a3a0
        /*0308*/ 	.word	0x000000ff
        /*030c*/ 	.word	0x00000000
        /*0310*/ 	.short	0x010a
        /*0312*/ 	.byte	0x17
	.zero		1


	//----- nvinfo : EIATTR_NUM_MBARRIERS
	.align		4
.L_79:
        /*0314*/ 	.byte	0x03, 0x38
        /*0316*/ 	.short	0xffff


	//----- nvinfo : EIATTR_EXIT_INSTR_OFFSETS
	.align		4
        /*0318*/ 	.byte	0x04, 0x1c
        /*031a*/ 	.short	(.L_81 - .L_80)


	//   ....[0]....
.L_80:
        /*031c*/ 	.word	0x0000a300


	//----- nvinfo : EIATTR_REQNTID
	.align		4
.L_81:
        /*0320*/ 	.byte	0x04, 0x10
        /*0322*/ 	.short	(.L_83 - .L_82)
.L_82:
        /*0324*/ 	.word	0x00000100
        /*0328*/ 	.word	0x00000001
        /*032c*/ 	.word	0x00000001


	//----- nvinfo : EIATTR_CRS_STACK_SIZE
	.align		4
.L_83:
        /*0330*/ 	.byte	0x04, 0x1e
        /*0332*/ 	.short	(.L_85 - .L_84)
.L_84:
        /*0334*/ 	.word	0x00000000


	//----- nvinfo : EIATTR_CBANK_PARAM_SIZE
	.align		4
.L_85:
        /*0338*/ 	.byte	0x03, 0x19
        /*033a*/ 	.short	0x0088


	//----- nvinfo : EIATTR_PARAM_CBANK
	.align		4
        /*033c*/ 	.byte	0x04, 0x0a
        /*033e*/ 	.short	(.L_87 - .L_86)
	.align		4
.L_86:
        /*0340*/ 	.word	index@(.nv.constant0.attn_fwd)
        /*0344*/ 	.short	0x0380
        /*0346*/ 	.short	0x0088


	//----- nvinfo : EIATTR_SW_WAR
	.align		4
.L_87:
        /*0348*/ 	.byte	0x04, 0x36
        /*034a*/ 	.short	(.L_89 - .L_88)
.L_88:
        /*034c*/ 	.word	0x00000008
.L_89:


//--------------------- .nv.compat                --------------------------
	.section	.nv.compat,"",@"SHT_CUDA_COMPAT_INFO"
	.align	4
        /*0000*/ 	.byte	0x02, 0x02, 0x02, 0x00, 0x02, 0x05, 0x05, 0x00, 0x02, 0x03, 0x00, 0x00, 0x02, 0x06, 0x01, 0x00


//--------------------- .nv.callgraph             --------------------------
	.section	.nv.callgraph,"",@"SHT_CUDA_CALLGRAPH"
	.align	4
	.sectionentsize	8
	.align		4
        /*0000*/ 	.word	0x00000000
	.align		4
        /*0004*/ 	.word	0xffffffff
	.align		4
        /*0008*/ 	.word	0x00000000
	.align		4
        /*000c*/ 	.word	0xfffffffe
	.align		4
        /*0010*/ 	.word	0x00000000
	.align		4
        /*0014*/ 	.word	0xfffffffd
	.align		4
        /*0018*/ 	.word	0x00000000
	.align		4
        /*001c*/ 	.word	0xfffffffc


//--------------------- .nv.constant4             --------------------------
	.section	.nv.constant4,"a",@progbits
	.align	8
	.align		8
.nv.constant4:
        /*0000*/ 	.dword	_$_str


//--------------------- .text.attn_fwd            --------------------------
	.section	.text.attn_fwd,"ax",@progbits
	.align	128
        .global         attn_fwd
        .type           attn_fwd,@function
        .size           attn_fwd,(.L_x_31 - attn_fwd)
        .other          attn_fwd,@"STO_CUDA_ENTRY STV_DEFAULT"
attn_fwd:
.text.attn_fwd:
[----:B------:R-:W0:Y:S01]  /*0000*/  LDC R1, c[0x0][0x37c] ;  /* 0x0000df00ff017b82 */ /* 0x000e220000000800 */
[----:B------:R-:W1:Y:S02]  /*0010*/  S2R R84, SR_TID.X ;  /* 0x0000000000547919 */ /* 0x000e640000002100 */
[----:B-1----:R-:W-:-:S13]  /*0020*/  ISETP.GE.U32.AND P4, PT, R84, 0x20, PT ;  /* 0x000000205400780c */ /* 0x002fda0003f86070 */
[----:B------:R-:W-:Y:S05]  /*0030*/  @P4 BRA `(.L_x_0) ;  /* 0x0000000000b84947 */ /* 0x000fea0003800000 */
[----:B------:R-:W1:Y:S01]  /*0040*/  S2UR UR6, SR_CgaCtaId ;  /* 0x00000000000679c3 */ /* 0x000e620000008800 */
[----:B------:R-:W-:Y:S01]  /*0050*/  NOP ;  /* 0x0000000000007918 */ /* 0x000fe20000000000 */
[----:B------:R-:W-:Y:S02]  /*0060*/  UMOV UR4, 0x40 ;  /* 0x0000004000047882 */ /* 0x000fe40000000000 */
[----:B-1----:R-:W-:-:S09]  /*0070*/  ULEA UR4, UR6, UR4, 0x18 ;  /* 0x0000000406047291 */ /* 0x002fd2000f8ec0ff */
[----:B------:R-:W1:Y:S01]  /*0080*/  LDS.U8 R0, [UR4] ;  /* 0x00000004ff007984 */ /* 0x000e620008000000 */
[----:B------:R-:W-:Y:S02]  /*0090*/  UMOV UR4, 0x400 ;  /* 0x0000040000047882 */ /* 0x000fe40000000000 */
[----:B------:R-:W-:Y:S01]  /*00a0*/  ULEA UR4, UR6, UR4, 0x18 ;  /* 0x0000000406047291 */ /* 0x000fe2000f8ec0ff */
[----:B-1----:R-:W-:-:S13]  /*00b0*/  ISETP.NE.AND P0, PT, R0, RZ, PT ;  /* 0x000000ff0000720c */ /* 0x002fda0003f05270 */
[----:B------:R-:W-:Y:S05]  /*00c0*/  @P0 BRA `(.L_x_1) ;  /* 0x00000000007c0947 */ /* 0x000fea0003800000 */
[----:B------:R-:W-:-:S13]  /*00d0*/  ELECT P0, URZ, PT ;  /* 0x0000000000ff782f */ /* 0x000fda0003800000 */
[----:B------:R-:W-:Y:S05]  /*00e0*/  @!P0 BRA `(.L_x_2) ;  /* 0x0000000000848947 */ /* 0x000fea0003800000 */
[----:B------:R-:W-:Y:S01]  /*00f0*/  UMOV UR5, 0x8 ;  /* 0x0000000800057882 */ /* 0x000fe20000000000 */
[----:B------:R-:W-:Y:S02]  /*0100*/  IMAD.MOV.U32 R4, RZ, RZ, 0x1 ;  /* 0x00000001ff047424 */ /* 0x000fe400078e00ff */
[----:B------:R-:W-:Y:S02]  /*0110*/  IMAD.MOV.U32 R5, RZ, RZ, 0xff ;  /* 0x000000ffff057424 */ /* 0x000fe400078e00ff */
[----:B------:R-:W-:Y:S04]  /*0120*/  DEPBAR.LE SB1, 0x36 ;  /* 0x00009d800000791a */ /* 0x000fe80000000000 */
[----:B------:R-:W1:Y:S02]  /*0130*/  UTCATOMSWS.FIND_AND_SET.ALIGN UP0, UR5, UR5 ;  /* 0x00000005000575e3 */ /* 0x000e640008000800 */
[----:B-1----:R-:W-:-:S04]  /*0140*/  PLOP3.LUT P0, PT, PT, PT, UP0, 0x80, 0x8 ;  /* 0x000000000008781c */ /* 0x002fc80003f0f008 */
[----:B------:R-:W-:-:S04]  /*0150*/  SEL R0, RZ, 0xffffffff, !P0 ;  /* 0xffffffffff007807 */ /* 0x000fc80004000000 */
[----:B------:R-:W-:Y:S01]  /*0160*/  ISETP.NE.AND P0, PT, R0, RZ, PT ;  /* 0x000000ff0000720c */ /* 0x000fe20003f05270 */
[----:B------:R-:W-:-:S12]  /*0170*/  IMAD.U32 R0, RZ, RZ, UR5 ;  /* 0x00000005ff007e24 */ /* 0x000fd8000f8e00ff */
[----:B------:R-:W-:Y:S05]  /*0180*/  @P0 BRA `(.L_x_3) ;  /* 0x0000000000240947 */ /* 0x000fea0003800000 */
.L_x_4:
[----:B------:R-:W-:Y:S05]  /*0190*/  NANOSLEEP 0x64 ;  /* 0x000000640000795d */ /* 0x000fea0003800000 */
[----:B------:R-:W-:-:S05]  /*01a0*/  UMOV UR5, 0x8 ;  /* 0x0000000800057882 */ /* 0x000fca0000000000 */
[----:B------:R-:W-:Y:S04]  /*01b0*/  DEPBAR.LE SB1, 0x36 ;  /* 0x00009d800000791a */ /* 0x000fe80000000000 */
[----:B------:R-:W1:Y:S02]  /*01c0*/  UTCATOMSWS.FIND_AND_SET.ALIGN UP0, UR5, UR5 ;  /* 0x00000005000575e3 */ /* 0x000e640008000800 */
[----:B-1----:R-:W-:-:S04]  /*01d0*/  PLOP3.LUT P0, PT, PT, PT, UP0, 0x80, 0x8 ;  /* 0x000000000008781c */ /* 0x002fc80003f0f008 */
[----:B------:R-:W-:-:S04]  /*01e0*/  SEL R0, RZ, 0xffffffff, !P0 ;  /* 0xffffffffff007807 */ /* 0x000fc80004000000 */
[----:B------:R-:W-:Y:S01]  /*01f0*/  ISETP.NE.AND P0, PT, R0, RZ, PT ;  /* 0x000000ff0000720c */ /* 0x000fe20003f05270 */
[----:B------:R-:W-:-:S12]  /*0200*/  IMAD.U32 R0, RZ, RZ, UR5 ;  /* 0x00000005ff007e24 */ /* 0x000fd8000f8e00ff */
[----:B------:R-:W-:Y:S05]  /*0210*/  @!P0 BRA `(.L_x_4) ;  /* 0xfffffffc00dc8947 */ /* 0x000fea000383ffff */
.L_x_3:
[C---:B------:R-:W-:Y:S01]  /*0220*/  VIADD R3, R0.reuse, 0x10 ;  /* 0x0000001000037836 */ /* 0x040fe20000000000 */
[----:B------:R-:W-:Y:S01]  /*0230*/  UMOV UR5, 0x50 ;  /* 0x0000005000057882 */ /* 0x000fe20000000000 */
[----:B------:R-:W-:Y:S01]  /*0240*/  SHF.L.U32 R2, R5, R0, RZ ;  /* 0x0000000005027219 */ /* 0x000fe200000006ff */
[----:B------:R-:W-:Y:S01]  /*0250*/  ULEA UR5, UR6, UR5, 0x18 ;  /* 0x0000000506057291 */ /* 0x000fe2000f8ec0ff */
[----:B------:R-:W-:Y:S01]  /*0260*/  IMAD.SHL.U32 R0, R0, 0x20, RZ ;  /* 0x0000002000007824 */ /* 0x000fe200078e00ff */
[----:B------:R-:W-:-:S04]  /*0270*/  SHF.L.U32 R3, R4, R3, RZ ;  /* 0x0000000304037219 */ /* 0x000fc800000006ff */
[----:B------:R-:W-:-:S05]  /*0280*/  LOP3.LUT R2, R3, R2, RZ, 0xfc, !PT ;  /* 0x0000000203027212 */ /* 0x000fca00078efcff */
[----:B------:R1:W-:Y:S04]  /*0290*/  ATOMS.OR RZ, [UR5], R2 ;  /* 0x00000002ffff798c */ /* 0x0003e8000b000005 */
[----:B------:R1:W-:Y:S01]  /*02a0*/  STS [UR4], R0 ;  /* 0x00000000ff007988 */ /* 0x0003e20008000804 */
[----:B------:R-:W-:Y:S05]  /*02b0*/  BRA `(.L_x_2) ;  /* 0x0000000000107947 */ /* 0x000fea0003800000 */
.L_x_1:
[----:B------:R-:W-:Y:S01]  /*02c0*/  IMAD.MOV.U32 R0, RZ, RZ, -0x1 ;  /* 0xffffffffff007424 */ /* 0x000fe200078e00ff */
[----:B------:R-:W-:-:S04]  /*02d0*/  MOV R2, 0x300 ;  /* 0x0000030000027802 */ /* 0x000fc80000000f00 */
[----:B------:R1:W-:Y:S03]  /*02e0*/  STS [UR4], R0 ;  /* 0x00000000ff007988 */ /* 0x0003e60008000804 */
[----:B01----:R-:W-:Y:S05]  /*02f0*/  CALL.REL.NOINC `($__internal_1_$__cuda_sm10x_tcgen05_guardrail_trap_phase_invalid_during_alloc) ;  /* 0x000000a000407944 */ /* 0x003fea0003c00000 */
.L_x_2:
[----:B------:R-:W-:Y:S05]  /*0300*/  WARPSYNC.ALL ;  /* 0x0000000000007948 */ /* 0x000fea0003800000 */
[----:B------:R-:W-:Y:S01]  /*0310*/  NOP ;  /* 0x0000000000007918 */ /* 0x000fe20000000000 */
.L_x_0:
[----:B------:R-:W2:Y:S01]  /*0320*/  S2R R67, SR_CTAID.X ;  /* 0x0000000000437919 */ /* 0x000ea20000002500 */
[----:B------:R-:W3:Y:S01]  /*0330*/  S2UR UR8, SR_CTAID.Y ;  /* 0x00000000000879c3 */ /* 0x000ee20000002600 */
[----:B------:R-:W3:Y:S01]  /*0340*/  LDCU.64 UR4, c[0x0][0x3b0] ;  /* 0x00007600ff0477ac */ /* 0x000ee20008000a00 */
[----:B------:R-:W-:Y:S01]  /*0350*/  UMOV UR9, 0x400 ;  /* 0x0000040000097882 */ /* 0x000fe20000000000 */
[----:B------:R-:W4:Y:S05]  /*0360*/  LDCU.64 UR28, c[0x0][0x358] ;  /* 0x00006b00ff1c77ac */ /* 0x000f2a0008000a00 */
[----:B------:R-:W1:Y:S08]  /*0370*/  LDC R65, c[0x0][0x3b8] ;  /* 0x0000ee00ff417b82 */ /* 0x000e700000000800 */
[----:B------:R-:W0:Y:S08]  /*0380*/  LDC.64 R6, c[0x0][0x380] ;  /* 0x0000e000ff067b82 */ /* 0x000e300000000a00 */
[----:B------:R-:W0:Y:S01]  /*0390*/  S2UR UR6, SR_CgaCtaId ;  /* 0x00000000000679c3 */ /* 0x000e220000008800 */
[----:B---3--:R-:W-:-:S04]  /*03a0*/  UIMAD UR4, UR8, UR4, URZ ;  /* 0x00000004080472a4 */ /* 0x008fc8000f8e02ff */
[----:B------:R-:W-:Y:S01]  /*03b0*/  USHF.L.U32 UR7, UR4, 0x1, URZ ;  /* 0x0000000104077899 */ /* 0x000fe200080006ff */
[----:B-12---:R-:W-:Y:S01]  /*03c0*/  PRMT R0, R84, 0x6540, R67 ;  /* 0x0000654054007816 */ /* 0x006fe20000000043 */
[C---:B------:R-:W-:Y:S02]  /*03d0*/  IMAD R15, R65.reuse, 0x6, RZ ;  /* 0x00000006410f7824 */ /* 0x040fe400078e02ff */
[C---:B------:R-:W-:Y:S02]  /*03e0*/  IMAD R27, R65.reuse, 0xc, RZ ;  /* 0x0000000c411b7824 */ /* 0x040fe400078e02ff */
[----:B------:R-:W-:Y:S01]  /*03f0*/  IMAD R2, R0, UR5, RZ ;  /* 0x0000000500027c24 */ /* 0x000fe2000f8e02ff */
[----:B------:R-:W-:Y:S01]  /*0400*/  UIMAD.WIDE UR4, UR4, 0x2, URZ ;  /* 0x00000002040478a5 */ /* 0x000fe2000f8e02ff */
[----:B------:R-:W-:Y:S02]  /*0410*/  IMAD R9, R65, 0x22, RZ ;  /* 0x0000002241097824 */ /* 0x000fe400078e02ff */
[----:B------:R-:W-:-:S02]  /*0420*/  IMAD.SHL.U32 R3, R2, 0x2, RZ ;  /* 0x0000000202037824 */ /* 0x000fc400078e00ff */
[----:B------:R-:W-:-:S03]  /*0430*/  IMAD.HI R4, R2, 0x2, RZ ;  /* 0x0000000202047827 */ /* 0x000fc600078e02ff */
[----:B0-----:R-:W-:Y:S01]  /*0440*/  IADD3 R2, P0, P1, R3, UR7, R6 ;  /* 0x0000000703027c10 */ /* 0x001fe2000f91e006 */
[C---:B------:R-:W-:Y:S02]  /*0450*/  IMAD R5, R65.reuse, 0x3, RZ ;  /* 0x0000000341057824 */ /* 0x040fe400078e02ff */
[----:B------:R-:W-:Y:S01]  /*0460*/  IMAD R51, R65, 0x18, RZ ;  /* 0x0000001841337824 */ /* 0x000fe200078e02ff */
[----:B------:R-:W-:Y:S01]  /*0470*/  IADD3.X R3, PT, PT, R4, UR5, R7, P0, P1 ;  /* 0x0000000504037c10 */ /* 0x000fe200087e2407 */
[----:B------:R-:W-:Y:S01]  /*0480*/  BAR.SYNC.DEFER_BLOCKING 0x0 ;  /* 0x0000000000007b1d */ /* 0x000fe20000010000 */
[-C--:B------:R-:W-:Y:S01]  /*0490*/  IADD3 R8, P6, PT, R15, R2.reuse, RZ ;  /* 0x000000020f087210 */ /* 0x080fe20007fde0ff */
[----:B------:R-:W-:Y:S01]  /*04a0*/  IMAD.SHL.U32 R35, R65, 0x10, RZ ;  /* 0x0000001041237824 */ /* 0x000fe200078e00ff */
[-C--:B------:R-:W-:Y:S01]  /*04b0*/  IADD3 R14, P5, PT, R27, R2.reuse, RZ ;  /* 0x000000021b0e7210 */ /* 0x080fe20007fbe0ff */
[----:B------:R-:W-:Y:S01]  /*04c0*/  IMAD R79, R65, 0x30, RZ ;  /* 0x00000030414f7824 */ /* 0x000fe200078e02ff */
[-C--:B------:R-:W-:Y:S01]  /*04d0*/  IADD3 R36, P2, PT, R9, R2.reuse, RZ ;  /* 0x0000000209247210 */ /* 0x080fe20007f5e0ff */
[----:B------:R-:W-:Y:S01]  /*04e0*/  IMAD.SHL.U32 R7, R65, 0x2, RZ ;  /* 0x0000000241077824 */ /* 0x000fe200078e00ff */
[-C--:B------:R-:W-:Y:S01]  /*04f0*/  LEA.HI.X.SX32 R9, R5, R3.reuse, 0x1, P6 ;  /* 0x0000000305097211 */ /* 0x080fe200030f0eff */
[----:B------:R-:W-:Y:S01]  /*0500*/  ULEA UR9, UR6, UR9, 0x18 ;  /* 0x0000000906097291 */ /* 0x000fe2000f8ec0ff */
[-C--:B------:R-:W-:Y:S01]  /*0510*/  LEA.HI.X.SX32 R15, R15, R3.reuse, 0x1, P5 ;  /* 0x000000030f0f7211 */ /* 0x080fe200028f0eff */
[----:B------:R-:W-:Y:S01]  /*0520*/  IMAD R23, R65, 0xa, RZ ;  /* 0x0000000a41177824 */ /* 0x000fe200078e02ff */
[-C--:B------:R-:W-:Y:S01]  /*0530*/  IADD3 R26, P6, PT, R51, R2.reuse, RZ ;  /* 0x00000002331a7210 */ /* 0x080fe20007fde0ff */
[C---:B------:R-:W-:Y:S01]  /*0540*/  IMAD R31, R65.reuse, 0xe, RZ ;  /* 0x0000000e411f7824 */ /* 0x040fe200078e02ff */
[CC--:B------:R-:W-:Y:S01]  /*0550*/  LEA R34, P5, R65.reuse, R2.reuse, 0x5 ;  /* 0x0000000241227211 */ /* 0x0c0fe200078a28ff */
[----:B------:R-:W-:Y:S01]  /*0560*/  IMAD.SHL.U32 R11, R65, 0x4, RZ ;  /* 0x00000004410b7824 */ /* 0x000fe200078e00ff */
[-C--:B------:R-:W-:Y:S01]  /*0570*/  LEA.HI.X.SX32 R27, R27, R3.reuse, 0x1, P6 ;  /* 0x000000031b1b7211 */ /* 0x080fe200030f0eff */
[----:B------:R-:W-:Y:S01]  /*0580*/  IMAD R13, R65, 0x5, RZ ;  /* 0x00000005410d7824 */ /* 0x000fe200078e02ff */
[-C--:B------:R-:W-:Y:S01]  /*0590*/  LEA.HI.X.SX32 R35, R35, R3.reuse, 0x1, P5 ;  /* 0x0000000323237211 */ /* 0x080fe200028f0eff */
[----:B------:R-:W-:Y:S01]  /*05a0*/  IMAD R17, R65, 0x7, RZ ;  /* 0x0000000741117824 */ /* 0x000fe200078e02ff */
[-C--:B------:R-:W-:Y:S01]  /*05b0*/  IADD3 R50, P3, PT, R79, R2.reuse, RZ ;  /* 0x000000024f327210 */ /* 0x080fe20007f7e0ff */
[----:B------:R-:W-:Y:S01]  /*05c0*/  IMAD R39, R65, 0x12, RZ ;  /* 0x0000001241277824 */ /* 0x000fe200078e02ff */
[-C--:B------:R-:W-:Y:S01]  /*05d0*/  IADD3 R4, P6, PT, R7, R2.reuse, RZ ;  /* 0x0000000207047210 */ /* 0x080fe20007fde0ff */
[C---:B------:R-:W-:Y:S01]  /*05e0*/  IMAD R43, R65.reuse, 0x14, RZ ;  /* 0x00000014412b7824 */ /* 0x040fe200078e02ff */
[CC--:B------:R-:W-:Y:S01]  /*05f0*/  LEA R6, P5, R65.reuse, R2.reuse, 0x2 ;  /* 0x0000000241067211 */ /* 0x0c0fe200078a10ff */
[----:B------:R-:W-:Y:S01]  /*0600*/  IMAD R47, R65, 0x16, RZ ;  /* 0x00000016412f7824 */ /* 0x000fe200078e02ff */
[-C--:B------:R-:W-:Y:S01]  /*0610*/  LEA.HI.X.SX32 R51, R51, R3.reuse, 0x1, P3 ;  /* 0x0000000333337211 */ /* 0x080fe200018f0eff */
[----:B------:R-:W0:Y:S01]  /*0620*/  LDS R66, [UR9] ;  /* 0x00000009ff427984 */ /* 0x000e220008000800 */
[CC--:B------:R-:W-:Y:S01]  /*0630*/  LEA.HI.X.SX32 R5, R65.reuse, R3.reuse, 0x1, P6 ;  /* 0x0000000341057211 */ /* 0x0c0fe200030f0eff */
[----:B------:R-:W-:Y:S01]  /*0640*/  IMAD R21, R65, 0x9, RZ ;  /* 0x0000000941157824 */ /* 0x000fe200078e02ff */
[----:B------:R-:W-:Y:S01]  /*0650*/  LEA.HI.X.SX32 R7, R7, R3, 0x1, P5 ;  /* 0x0000000307077211 */ /* 0x000fe200028f0eff */
[C---:B------:R-:W-:Y:S01]  /*0660*/  IMAD R25, R65.reuse, 0xb, RZ ;  /* 0x0000000b41197824 */ /* 0x040fe200078e02ff */
[-C--:B------:R-:W-:Y:S01]  /*0670*/  LEA R10, P3, R65, R2.reuse, 0x3 ;  /* 0x00000002410a7211 */ /* 0x080fe200078618ff */
[----:B------:R-:W-:Y:S01]  /*0680*/  BAR.SYNC.DEFER_BLOCKING 0x0 ;  /* 0x0000000000007b1d */ /* 0x000fe20000010000 */
[----:B------:R-:W-:-:S02]  /*0690*/  IADD3 R12, P6, PT, R23, R2, RZ ;  /* 0x00000002170c7210 */ /* 0x000fc40007fde0ff */
[-C--:B------:R-:W-:Y:S01]  /*06a0*/  IADD3 R16, P5, PT, R31, R2.reuse, RZ ;  /* 0x000000021f107210 */ /* 0x080fe20007fbe0ff */
[----:B------:R-:W-:Y:S01]  /*06b0*/  IMAD R55, R65, 0x1a, RZ ;  /* 0x0000001a41377824 */ /* 0x000fe200078e02ff */
[-C--:B------:R-:W-:Y:S01]  /*06c0*/  LEA.HI.X.SX32 R11, R11, R3.reuse, 0x1, P3 ;  /* 0x000000030b0b7211 */ /* 0x080fe200018f0eff */
[----:B------:R-:W-:Y:S01]  /*06d0*/  IMAD R59, R65, 0x1c, RZ ;  /* 0x0000001c413b7824 */ /* 0x000fe200078e02ff */
[-C--:B------:R-:W-:Y:S01]  /*06e0*/  LEA.HI.X.SX32 R13, R13, R3.reuse, 0x1, P6 ;  /* 0x000000030d0d7211 */ /* 0x080fe200030f0eff */
[----:B------:R-:W-:Y:S01]  /*06f0*/  IMAD R63, R65, 0x1e, RZ ;  /* 0x0000001e413f7824 */ /* 0x000fe200078e02ff */
[-C--:B------:R-:W-:Y:S01]  /*0700*/  LEA.HI.X.SX32 R17, R17, R3.reuse, 0x1, P5 ;  /* 0x0000000311117211 */ /* 0x080fe200028f0eff */
[----:B------:R-:W-:Y:S01]  /*0710*/  IMAD.SHL.U32 R19, R65, 0x8, RZ ;  /* 0x0000000841137824 */ /* 0x000fe200078e00ff */
[-C--:B------:R-:W-:Y:S01]  /*0720*/  IADD3 R20, P3, PT, R39, R2.reuse, RZ ;  /* 0x0000000227147210 */ /* 0x080fe20007f7e0ff */
[----:B------:R-:W-:Y:S01]  /*0730*/  IMAD R29, R65, 0xd, RZ ;  /* 0x0000000d411d7824 */ /* 0x000fe200078e02ff */
[-C--:B------:R-:W-:Y:S01]  /*0740*/  IADD3 R22, P6, PT, R43, R2.reuse, RZ ;  /* 0x000000022b167210 */ /* 0x080fe20007fde0ff */
[----:B------:R-:W-:Y:S01]  /*0750*/  IMAD R33, R65, 0xf, RZ ;  /* 0x0000000f41217824 */ /* 0x000fe200078e02ff */
[-C--:B------:R-:W-:Y:S01]  /*0760*/  IADD3 R24, P5, PT, R47, R2.reuse, RZ ;  /* 0x000000022f187210 */ /* 0x080fe20007fbe0ff */
[----:B------:R-:W-:Y:S01]  /*0770*/  IMAD R37, R65, 0x11, RZ ;  /* 0x0000001141257824 */ /* 0x000fe200078e02ff */
[-C--:B------:R-:W-:Y:S01]  /*0780*/  LEA.HI.X.SX32 R21, R21, R3.reuse, 0x1, P3 ;  /* 0x0000000315157211 */ /* 0x080fe200018f0eff */
[----:B------:R-:W-:Y:S01]  /*0790*/  IMAD R61, R65, 0x24, RZ ;  /* 0x00000024413d7824 */ /* 0x000fe200078e02ff */
[-C--:B------:R-:W-:Y:S01]  /*07a0*/  LEA.HI.X.SX32 R23, R23, R3.reuse, 0x1, P6 ;  /* 0x0000000317177211 */ /* 0x080fe200030f0eff */
[----:B------:R-:W-:Y:S01]  /*07b0*/  IMAD R69, R65, 0x26, RZ ;  /* 0x0000002641457824 */ /* 0x000fe200078e02ff */
[-C--:B------:R-:W-:Y:S01]  /*07c0*/  LEA.HI.X.SX32 R25, R25, R3.reuse, 0x1, P5 ;  /* 0x0000000319197211 */ /* 0x080fe200028f0eff */
[C---:B------:R-:W-:Y:S01]  /*07d0*/  IMAD R71, R65.reuse, 0x28, RZ ;  /* 0x0000002841477824 */ /* 0x040fe200078e02ff */
[CC--:B------:R-:W-:Y:S01]  /*07e0*/  LEA R18, P0, R65.reuse, R2.reuse, 0x4 ;  /* 0x0000000241127211 */ /* 0x0c0fe200078020ff */
[----:B------:R-:W-:Y:S01]  /*07f0*/  IMAD R73, R65, 0x2a, RZ ;  /* 0x0000002a41497824 */ /* 0x000fe200078e02ff */
        /* <DEDUP_REMOVED lines=16> */
[-C--:B------:R-:W-:Y:S01]  /*0900*/  IADD3 R38, P1, PT, R61, R2.reuse, RZ ;  /* 0x000000023d267210 */ /* 0x080fe20007f3e0ff */
        /* <DEDUP_REMOVED lines=12> */
[----:B----4-:R-:W5:Y:S01]  /*09d0*/  LDG.E.U16 R18, desc[UR28][R18.64] ;  /* 0x0000001c12127981 */ /* 0x010f62000c1e1500 */
[-C--:B------:R-:W-:Y:S01]  /*09e0*/  LEA.HI.X.SX32 R41, R41, R3.reuse, 0x1, P0 ;  /* 0x0000000329297211 */ /* 0x080fe200000f0eff */
[----:B------:R-:W-:Y:S01]  /*09f0*/  IMAD R93, R65, 0x3e, RZ ;  /* 0x0000003e415d7824 */ /* 0x000fe200078e02ff */
[-C--:B------:R-:W-:Y:S01]  /*0a00*/  LEA.HI.X.SX32 R43, R43, R3.reuse, 0x1, P3 ;  /* 0x000000032b2b7211 */ /* 0x080fe200018f0eff */
[----:B------:R-:W5:Y:S01]  /*0a10*/  LDG.E.U16 R26, desc[UR28][R26.64] ;  /* 0x0000001c1a1a7981 */ /* 0x000f62000c1e1500 */
[-C--:B------:R-:W-:Y:S01]  /*0a20*/  LEA.HI.X.SX32 R45, R45, R3.reuse, 0x1, P6 ;  /* 0x000000032d2d7211 */ /* 0x080fe200030f0eff */
[----:B------:R-:W1:Y:S01]  /*0a30*/  LDCU UR4, c[0x0][0x3c8] ;  /* 0x00007900ff0477ac */ /* 0x000e620008000800 */
[-C--:B------:R-:W-:Y:S01]  /*0a40*/  LEA.HI.X.SX32 R47, R47, R3.reuse, 0x1, P5 ;  /* 0x000000032f2f7211 */ /* 0x080fe200028f0eff */
[----:B------:R-:W5:Y:S01]  /*0a50*/  LDG.E.U16 R34, desc[UR28][R34.64] ;  /* 0x0000001c22227981 */ /* 0x000f62000c1e1500 */
[----:B------:R-:W-:Y:S01]  /*0a60*/  LEA.HI.X.SX32 R49, R49, R3, 0x1, P2 ;  /* 0x0000000331317211 */ /* 0x000fe200010f0eff */
[----:B------:R-:W2:Y:S01]  /*0a70*/  LDC.64 R68, c[0x0][0x388] ;  /* 0x0000e200ff447b82 */ /* 0x000ea20000000a00 */
[-C--:B------:R-:W-:Y:S01]  /*0a80*/  IADD3 R52, P1, PT, R81, R2.reuse, RZ ;  /* 0x0000000251347210 */ /* 0x080fe20007f3e0ff */
[----:B------:R-:W5:Y:S01]  /*0a90*/  LDG.E.U16 R50, desc[UR28][R50.64] ;  /* 0x0000001c32327981 */ /* 0x000f62000c1e1500 */
[----:B------:R-:W-:-:S02]  /*0aa0*/  IADD3 R54, P0, PT, R83, R2, RZ ;  /* 0x0000000253367210 */ /* 0x000fc40007f1e0ff */
[-C--:B------:R-:W-:Y:S01]  /*0ab0*/  IADD3 R56, P3, PT, R85, R2.reuse, RZ ;  /* 0x0000000255387210 */ /* 0x080fe20007f7e0ff */
[----:B------:R-:W5:Y:S01]  /*0ac0*/  LDG.E.U16 R20, desc[UR28][R20.64] ;  /* 0x0000001c14147981 */ /* 0x000f62000c1e1500 */
[-C--:B------:R-:W-:Y:S02]  /*0ad0*/  IADD3 R58, P6, PT, R87, R2.reuse, RZ ;  /* 0x00000002573a7210 */ /* 0x080fe40007fde0ff */
[-C--:B------:R-:W-:Y:S01]  /*0ae0*/  IADD3 R60, P5, PT, R89, R2.reuse, RZ ;  /* 0x00000002593c7210 */ /* 0x080fe20007fbe0ff */
[----:B------:R-:W5:Y:S01]  /*0af0*/  LDG.E.U16 R22, desc[UR28][R22.64] ;  /* 0x0000001c16167981 */ /* 0x000f62000c1e1500 */
[----:B------:R-:W-:Y:S02]  /*0b00*/  IADD3 R62, P2, PT, R91, R2, RZ ;  /* 0x000000025b3e7210 */ /* 0x000fe40007f5e0ff */
[-C--:B------:R-:W-:Y:S01]  /*0b10*/  LEA.HI.X.SX32 R53, R53, R3.reuse, 0x1, P1 ;  /* 0x0000000335357211 */ /* 0x080fe200008f0eff */
[----:B------:R-:W5:Y:S01]  /*0b20*/  LDG.E.U16 R24, desc[UR28][R24.64] ;  /* 0x0000001c18187981 */ /* 0x000f62000c1e1500 */
[----:B------:R-:W-:-:S02]  /*0b30*/  LEA.HI.X.SX32 R55, R55, R3, 0x1, P0 ;  /* 0x0000000337377211 */ /* 0x000fc400000f0eff */
[-C--:B------:R-:W-:Y:S01]  /*0b40*/  LEA.HI.X.SX32 R57, R57, R3.reuse, 0x1, P3 ;  /* 0x0000000339397211 */ /* 0x080fe200018f0eff */
[----:B------:R-:W5:Y:S01]  /*0b50*/  LDG.E.U16 R28, desc[UR28][R28.64] ;  /* 0x0000001c1c1c7981 */ /* 0x000f62000c1e1500 */
[-C--:B------:R-:W-:Y:S02]  /*0b60*/  LEA.HI.X.SX32 R59, R59, R3.reuse, 0x1, P6 ;  /* 0x000000033b3b7211 */ /* 0x080fe400030f0eff */
[-C--:B------:R-:W-:Y:S01]  /*0b70*/  LEA.HI.X.SX32 R61, R61, R3.reuse, 0x1, P5 ;  /* 0x000000033d3d7211 */ /* 0x080fe200028f0eff */
[----:B------:R-:W5:Y:S01]  /*0b80*/  LDG.E.U16 R30, desc[UR28][R30.64] ;  /* 0x0000001c1e1e7981 */ /* 0x000f62000c1e1500 */
[----:B------:R-:W-:-:S03]  /*0b90*/  LEA.HI.X.SX32 R63, R63, R3, 0x1, P2 ;  /* 0x000000033f3f7211 */ /* 0x000fc600010f0eff */
[----:B------:R-:W5:Y:S04]  /*0ba0*/  LDG.E.U16 R32, desc[UR28][R32.64] ;  /* 0x0000001c20207981 */ /* 0x000f68000c1e1500 */
        /* <DEDUP_REMOVED lines=13> */
[----:B------:R3:W5:Y:S01]  /*0c80*/  LDG.E.U16 R64, desc[UR28][R2.64] ;  /* 0x0000001c02407981 */ /* 0x000762000c1e1500 */
[----:B------:R-:W-:-:S03]  /*0c90*/  IMAD R65, R65, 0x1f, RZ ;  /* 0x0000001f41417824 */ /* 0x000fc600078e02ff */
[----:B------:R4:W5:Y:S04]  /*0ca0*/  LDG.E.U16 R7, desc[UR28][R6.64] ;  /* 0x0000001c06077981 */ /* 0x000968000c1e1500 */
[----:B------:R-:W5:Y:S01]  /*0cb0*/  LDG.E.U16 R12, desc[UR28][R12.64] ;  /* 0x0000001c0c0c7981 */ /* 0x000f62000c1e1500 */
[----:B---3--:R-:W-:Y:S02]  /*0cc0*/  IADD3 R2, P1, PT, R93, R2, RZ ;  /* 0x000000025d027210 */ /* 0x008fe40007f3e0ff */
[----:B------:R-:W3:Y:S01]  /*0cd0*/  LDC.64 R92, c[0x0][0x3c0] ;  /* 0x0000f000ff5c7b82 */ /* 0x000ee20000000a00 */
[----:B------:R-:W5:Y:S01]  /*0ce0*/  LDG.E.U16 R9, desc[UR28][R8.64] ;  /* 0x0000001c08097981 */ /* 0x000f62000c1e1500 */
[----:B----4-:R-:W-:Y:S02]  /*0cf0*/  SHF.R.U32.HI R6, RZ, 0x5, R84 ;  /* 0x00000005ff067819 */ /* 0x010fe40000011654 */
[----:B------:R-:W-:Y:S01]  /*0d00*/  LEA.HI.X.SX32 R3, R65, R3, 0x1, P1 ;  /* 0x0000000341037211 */ /* 0x000fe200008f0eff */
[----:B------:R-:W5:Y:S01]  /*0d10*/  LDG.E.U16 R16, desc[UR28][R16.64] ;  /* 0x0000001c10107981 */ /* 0x000f62000c1e1500 */
[----:B------:R-:W-:-:S02]  /*0d20*/  R2UR UR15, R6 ;  /* 0x00000000060f72ca */ /* 0x000fc400000e0000 */
[----:B------:R-:W-:Y:S01]  /*0d30*/  SHF.R.U32.HI R6, RZ, 0x5, R84 ;  /* 0x00000005ff067819 */ /* 0x000fe20000011654 */
[----:B------:R4:W5:Y:S04]  /*0d40*/  LDG.E.U16 R65, desc[UR28][R4.64] ;  /* 0x0000001c04417981 */ /* 0x000968000c1e1500 */
[----:B------:R0:W5:Y:S04]  /*0d50*/  LDG.E.U16 R13, desc[UR28][R2.64] ;  /* 0x0000001c020d7981 */ /* 0x000168000c1e1500 */
[----:B------:R2:W5:Y:S01]  /*0d60*/  LDG.E.U16 R11, desc[UR28][R10.64] ;  /* 0x0000001c0a0b7981 */ /* 0x000562000c1e1500 */
[----:B----4-:R-:W-:-:S03]  /*0d70*/  LOP3.LUT R4, R84, 0x1f, RZ, 0xc0, !PT ;  /* 0x0000001f54047812 */ /* 0x010fc600078ec0ff */
[----:B------:R4:W5:Y:S01]  /*0d80*/  LDG.E.U16 R14, desc[UR28][R14.64] ;  /* 0x0000001c0e0e7981 */ /* 0x000962000c1e1500 */
[----:B0-----:R-:W-:Y:S01]  /*0d90*/  SGXT.U32 R2, R6, 0x3 ;  /* 0x000000030602781a */ /* 0x001fe20000000000 */
[----:B-1----:R-:W-:Y:S02]  /*0da0*/  IMAD R5, R4, UR4, RZ ;  /* 0x0000000404057c24 */ /* 0x002fe4000f8e02ff */
[----:B---3--:R-:W-:Y:S02]  /*0db0*/  IMAD R92, R92, UR8, RZ ;  /* 0x000000085c5c7c24 */ /* 0x008fe4000f8e02ff */
[----:B------:R-:W-:Y:S02]  /*0dc0*/  IMAD R2, R2, R93, RZ ;  /* 0x0000005d02027224 */ /* 0x000fe400078e02ff */
[----:B------:R-:W-:Y:S02]  /*0dd0*/  IMAD.SHL.U32 R4, R5, 0x2, RZ ;  /* 0x0000000205047824 */ /* 0x000fe400078e00ff */
[----:B------:R-:W-:Y:S01]  /*0de0*/  IMAD.SHL.U32 R3, R92, 0x2, RZ ;  /* 0x000000025c037824 */ /* 0x000fe200078e00ff */
[----:B------:R-:W-:Y:S01]  /*0df0*/  UIADD3 UR4, UPT, UPT, UR15, 0x18, URZ ;  /* 0x000000180f047890 */ /* 0x000fe2000fffe0ff */
[----:B------:R-:W-:-:S02]  /*0e00*/  IMAD R6, R93, 0x8, R2 ;  /* 0x000000085d067824 */ /* 0x000fc400078e0202 */
[----:B------:R-:W-:Y:S01]  /*0e10*/  IMAD.HI R5, R5, 0x2, RZ ;  /* 0x0000000205057827 */ /* 0x000fe200078e02ff */
[----:B--2---:R-:W-:-:S03]  /*0e20*/  IADD3 R71, P0, P1, R4, R68, R3 ;  /* 0x0000004404477210 */ /* 0x004fc6000791e003 */
[----:B------:R-:W-:Y:S01]  /*0e30*/  IMAD.HI R92, R92, 0x2, RZ ;  /* 0x000000025c5c7827 */ /* 0x000fe200078e02ff */
[----:B------:R-:W-:-:S03]  /*0e40*/  UIADD3 UR5, UPT, UPT, UR15, 0x38, URZ ;  /* 0x000000380f057890 */ /* 0x000fc6000fffe0ff */
[----:B------:R-:W-:Y:S01]  /*0e50*/  IMAD R8, R93, 0x8, R6 ;  /* 0x000000085d087824 */ /* 0x000fe200078e0206 */
[----:B------:R-:W-:Y:S01]  /*0e60*/  IADD3.X R17, PT, PT, R5, R69, R92, P0, P1 ;  /* 0x0000004505117210 */ /* 0x000fe200007e245c */
[C---:B------:R-:W-:Y:S01]  /*0e70*/  IMAD R3, R93.reuse, UR4, RZ ;  /* 0x000000045d037c24 */ /* 0x040fe2000f8e02ff */
[-C--:B------:R-:W-:Y:S01]  /*0e80*/  LEA R82, P0, R2, R71.reuse, 0x1 ;  /* 0x0000004702527211 */ /* 0x080fe200078008ff */
[C---:B------:R-:W-:Y:S01]  /*0e90*/  IMAD R10, R93.reuse, 0x10, R8 ;  /* 0x000000105d0a7824 */ /* 0x040fe200078e0208 */
[----:B------:R-:W-:Y:S01]  /*0ea0*/  LOP3.LUT R4, R84, 0xc0, RZ, 0xc0, !PT ;  /* 0x000000c054047812 */ /* 0x000fe200078ec0ff */
[----:B------:R-:W-:Y:S01]  /*0eb0*/  IMAD R5, R93, UR5, RZ ;  /* 0x000000055d057c24 */ /* 0x000fe2000f8e02ff */
[----:B------:R-:W-:Y:S02]  /*0ec0*/  LEA R76, P2, R3, R71, 0x1 ;  /* 0x00000047034c7211 */ /* 0x000fe400078408ff */
[----:B------:R-:W-:Y:S01]  /*0ed0*/  LEA.HI.X.SX32 R83, R2, R17, 0x1, P0 ;  /* 0x0000001102537211 */ /* 0x000fe200000f0eff */
[----:B------:R-:W-:Y:S01]  /*0ee0*/  IMAD R2, R93, 0x8, R10 ;  /* 0x000000085d027824 */ /* 0x000fe200078e020a */
[----:B------:R-:W-:-:S02]  /*0ef0*/  LOP3.LUT R85, R84, 0x3f, RZ, 0xc0, !PT ;  /* 0x0000003f54557812 */ /* 0x000fc400078ec0ff */
[----:B------:R-:W-:Y:S01]  /*0f00*/  LEA.HI.X.SX32 R77, R3, R17, 0x1, P2 ;  /* 0x00000011034d7211 */ /* 0x000fe200010f0eff */
[----:B------:R-:W-:Y:S01]  /*0f10*/  IMAD R3, R93, 0x8, R2 ;  /* 0x000000085d037824 */ /* 0x000fe200078e0202 */
[CC--:B------:R-:W-:Y:S01]  /*0f20*/  LEA R68, P3, R5.reuse, R71.reuse, 0x1 ;  /* 0x0000004705447211 */ /* 0x0c0fe200078608ff */
[----:B----4-:R-:W-:Y:S01]  /*0f30*/  IMAD R15, R4, 0x20, R85 ;  /* 0x00000020040f7824 */ /* 0x010fe200078e0255 */
[C---:B------:R-:W-:Y:S02]  /*0f40*/  LEA R80, P1, R6.reuse, R71, 0x1 ;  /* 0x0000004706507211 */ /* 0x040fe400078208ff */
[-C--:B------:R-:W-:Y:S01]  /*0f50*/  LEA.HI.X.SX32 R69, R5, R17.reuse, 0x1, P3 ;  /* 0x0000001105457211 */ /* 0x080fe200018f0eff */
[----:B------:R-:W-:Y:S01]  /*0f60*/  IMAD.SHL.U32 R15, R15, 0x2, RZ ;  /* 0x000000020f0f7824 */ /* 0x000fe200078e00ff */
[----:B------:R-:W-:Y:S02]  /*0f70*/  LEA.HI.X.SX32 R81, R6, R17, 0x1, P1 ;  /* 0x0000001106517211 */ /* 0x000fe400008f0eff */
[----:B------:R-:W-:-:S02]  /*0f80*/  LEA R70, P3, R3, R71, 0x1 ;  /* 0x0000004703467211 */ /* 0x000fc400078608ff */
[-C--:B------:R-:W-:Y:S02]  /*0f90*/  LEA R78, P0, R8, R71.reuse, 0x1 ;  /* 0x00000047084e7211 */ /* 0x080fe400078008ff */
[-C--:B------:R-:W-:Y:S02]  /*0fa0*/  LEA R74, P1, R10, R71.reuse, 0x1 ;  /* 0x000000470a4a7211 */ /* 0x080fe400078208ff */
[----:B------:R-:W-:Y:S02]  /*0fb0*/  LEA R72, P2, R2, R71, 0x1 ;  /* 0x0000004702487211 */ /* 0x000fe400078408ff */
[----:B------:R-:W-:Y:S02]  /*0fc0*/  R2UR UR10, R66 ;  /* 0x00000000420a72ca */ /* 0x000fe400000e0000 */
[-C--:B------:R-:W-:Y:S02]  /*0fd0*/  LEA.HI.X.SX32 R71, R3, R17.reuse, 0x1, P3 ;  /* 0x0000001103477211 */ /* 0x080fe400018f0eff */
[----:B------:R-:W-:-:S02]  /*0fe0*/  LEA.HI.X.SX32 R79, R8, R17, 0x1, P0 ;  /* 0x00000011084f7211 */ /* 0x000fc400000f0eff */
[-C--:B------:R-:W-:Y:S02]  /*0ff0*/  LEA.HI.X.SX32 R75, R10, R17.reuse, 0x1, P1 ;  /* 0x000000110a4b7211 */ /* 0x080fe400008f0eff */
[----:B------:R-:W-:Y:S02]  /*1000*/  LEA.HI.X.SX32 R73, R2, R17, 0x1, P2 ;  /* 0x0000001102497211 */ /* 0x000fe400010f0eff */
[----:B------:R-:W-:Y:S01]  /*1010*/  LOP3.LUT R3, R15, 0x10, RZ, 0x3c, !PT ;  /* 0x000000100f037812 */ /* 0x000fe200078e3cff */
[----:B------:R-:W-:Y:S06]  /*1020*/  @P4 BRA `(.L_x_5) ;  /* 0x0000000000184947 */ /* 0x000fec0003800000 */
[----:B------:R-:W-:Y:S01]  /*1030*/  ELECT P0, URZ, PT ;  /* 0x0000000000ff782f */ /* 0x000fe20003800000 */
[----:B------:R-:W-:Y:S01]  /*1040*/  IMAD.MOV.U32 R2, RZ, RZ, 0x1 ;  /* 0x00000001ff027424 */ /* 0x000fe200078e00ff */
[----:B------:R-:W-:Y:S01]  /*1050*/  UMOV UR4, 0x40 ;  /* 0x0000004000047882 */ /* 0x000fe20000000000 */
[----:B------:R-:W-:Y:S01]  /*1060*/  UVIRTCOUNT.DEALLOC.SMPOOL 0x80 ;  /* 0x000000800000784c */ /* 0x000fe20000000000 */
[----:B------:R-:W-:-:S09]  /*1070*/  ULEA UR4, UR6, UR4, 0x18 ;  /* 0x0000000406047291 */ /* 0x000fd2000f8ec0ff */
[----:B------:R0:W-:Y:S03]  /*1080*/  @P0 STS.U8 [UR4], R2 ;  /* 0x00000002ff000988 */ /* 0x0001e60008000004 */
.L_x_5:
[----:B------:R-:W-:Y:S01]  /*1090*/  USHF.L.U32 UR4, UR15, 0x15, URZ ;  /* 0x000000150f047899 */ /* 0x000fe200080006ff */
[C---:B------:R-:W-:Y:S01]  /*10a0*/  LOP3.LUT R5, R15.reuse, 0x20, RZ, 0x3c, !PT ;  /* 0x000000200f057812 */ /* 0x040fe200078e3cff */
[----:B------:R-:W-:Y:S01]  /*10b0*/  ULOP3.LUT UR13, UR15, 0x4, URZ, 0xc0, !UPT ;  /* 0x000000040f0d7892 */ /* 0x000fe2000f8ec0ff */
[----:B-----5:R-:W-:Y:S01]  /*10c0*/  STS.U16 [R15+UR9+0x400], R18 ;  /* 0x000400120f007988 */ /* 0x020fe20008000409 */
[----:B------:R-:W-:Y:S01]  /*10d0*/  ULOP3.LUT UR6, UR4, 0x600000, URZ, 0xc0, !UPT ;  /* 0x0060000004067892 */ /* 0x000fe2000f8ec0ff */
[C---:B------:R-:W-:Y:S01]  /*10e0*/  LOP3.LUT R17, R15.reuse, 0x30, RZ, 0x3c, !PT ;  /* 0x000000300f117812 */ /* 0x040fe200078e3cff */
[----:B------:R-:W-:Y:S01]  /*10f0*/  UMOV UR5, 0x1 ;  /* 0x0000000100057882 */ /* 0x000fe20000000000 */
[----:B------:R-:W-:Y:S01]  /*1100*/  STS.U16 [R15+UR9+0x800], R34 ;  /* 0x000800220f007988 */ /* 0x000fe20008000409 */
[----:B------:R-:W-:Y:S01]  /*1110*/  ULEA UR11, UR13, UR6, 0x3 ;  /* 0x000000060d0b7291 */ /* 0x000fe2000f8e18ff */
[----:B------:R-:W-:Y:S01]  /*1120*/  LOP3.LUT R19, R15, 0x40, RZ, 0x3c, !PT ;  /* 0x000000400f137812 */ /* 0x000fe200078e3cff */
[----:B------:R-:W-:Y:S01]  /*1130*/  IMAD.SHL.U32 R102, R67, 0x100, RZ ;  /* 0x0000010043667824 */ /* 0x000fe200078e00ff */
[----:B------:R-:W-:Y:S01]  /*1140*/  STS.U16 [R15+UR9+0xc00], R50 ;  /* 0x000c00320f007988 */ /* 0x000fe20008000409 */
[----:B------:R-:W-:Y:S01]  /*1150*/  UIADD3 UR11, UPT, UPT, UR10, UR11, URZ ;  /* 0x0000000b0a0b7290 */ /* 0x000fe2000fffe0ff */
[----:B------:R-:W-:-:S02]  /*1160*/  LOP3.LUT P5, RZ, R84, 0xff, RZ, 0xc0, !PT ;  /* 0x000000ff54ff7812 */ /* 0x000fc400078ac0ff */
[----:B------:R-:W-:Y:S04]  /*1170*/  STS.U16 [R15+UR9], R64 ;  /* 0x000000400f007988 */ /* 0x000fe80008000409 */
[----:B------:R-:W-:Y:S04]  /*1180*/  STS.U16 [R3+UR9+0x80], R65 ;  /* 0x0000804103007988 */ /* 0x000fe80008000409 */
[----:B------:R-:W-:Y:S03]  /*1190*/  STS.U16 [R3+UR9+0x480], R20 ;  /* 0x0004801403007988 */ /* 0x000fe60008000409 */
[----:B------:R-:W-:Y:S01]  /*11a0*/  VOTEU.ALL UP0, P5 ;  /* 0x0000000000ff7886 */ /* 0x000fe20002800000 */
[----:B------:R-:W-:Y:S01]  /*11b0*/  STS.U16 [R3+UR9+0x880], R36 ;  /* 0x0008802403007988 */ /* 0x000fe20008000409 */
[----:B------:R-:W-:-:S03]  /*11c0*/  VOTEU.ALL UP1, P5 ;  /* 0x0000000000ff7886 */ /* 0x000fc60002820000 */
[----:B------:R1:W-:Y:S01]  /*11d0*/  STS.U16 [R3+UR9+0xc80], R52 ;  /* 0x000c803403007988 */ /* 0x0003e20008000409 */
[----:B------:R-:W-:-:S04]  /*11e0*/  @!UP0 UIADD3 UR16, UPT, UPT, -UR5, 0x100000, URZ ;  /* 0x0010000005108890 */ /* 0x000fc8000fffe1ff */
[----:B------:R-:W-:Y:S02]  /*11f0*/  @!UP0 USHF.L.U32 UR17, UR16, 0xb, URZ ;  /* 0x0000000b10118899 */ /* 0x000fe400080006ff */
[----:B------:R-:W-:Y:S01]  /*1200*/  @!UP0 USHF.L.U32 UR16, UR16, 0x1, URZ ;  /* 0x0000000110108899 */ /* 0x000fe200080006ff */
[----:B------:R2:W-:Y:S04]  /*1210*/  STS.U16 [R5+UR9+0x100], R7 ;  /* 0x0001000705007988 */ /* 0x0005e80008000409 */
[----:B------:R-:W-:Y:S01]  /*1220*/  STS.U16 [R5+UR9+0x500], R22 ;  /* 0x0005001605007988 */ /* 0x000fe20008000409 */
[----:B-1----:R-:W-:-:S03]  /*1230*/  LOP3.LUT R3, R15, 0x50, RZ, 0x3c, !PT ;  /* 0x000000500f037812 */ /* 0x002fc600078e3cff */
[----:B------:R-:W-:Y:S01]  /*1240*/  STS.U16 [R5+UR9+0x900], R38 ;  /* 0x0009002605007988 */ /* 0x000fe20008000409 */
[----:B--2---:R-:W-:-:S03]  /*1250*/  PRMT R7, RZ, 0x7610, R7 ;  /* 0x00007610ff077816 */ /* 0x004fc60000000007 */
[----:B------:R1:W-:Y:S04]  /*1260*/  STS.U16 [R5+UR9+0xd00], R54 ;  /* 0x000d003605007988 */ /* 0x0003e80008000409 */
[----:B------:R2:W-:Y:S04]  /*1270*/  STS.U16 [R17+UR9+0x180], R9 ;  /* 0x0001800911007988 */ /* 0x0005e80008000409 */
[----:B------:R-:W-:Y:S01]  /*1280*/  STS.U16 [R17+UR9+0x580], R24 ;  /* 0x0005801811007988 */ /* 0x000fe20008000409 */
[C---:B-1----:R-:W-:Y:S02]  /*1290*/  LOP3.LUT R5, R15.reuse, 0x60, RZ, 0x3c, !PT ;  /* 0x000000600f057812 */ /* 0x042fe400078e3cff */
[----:B------:R-:W-:Y:S01]  /*12a0*/  LOP3.LUT R15, R15, 0x70, RZ, 0x3c, !PT ;  /* 0x000000700f0f7812 */ /* 0x000fe200078e3cff */
[----:B------:R-:W-:Y:S01]  /*12b0*/  STS.U16 [R17+UR9+0x980], R40 ;  /* 0x0009802811007988 */ /* 0x000fe20008000409 */
[----:B--2---:R-:W-:-:S03]  /*12c0*/  PRMT R9, RZ, 0x7610, R9 ;  /* 0x00007610ff097816 */ /* 0x004fc60000000009 */
[----:B------:R1:W-:Y:S04]  /*12d0*/  STS.U16 [R17+UR9+0xd80], R56 ;  /* 0x000d803811007988 */ /* 0x0003e80008000409 */
[----:B------:R2:W-:Y:S04]  /*12e0*/  STS.U16 [R19+UR9+0x200], R11 ;  /* 0x0002000b13007988 */ /* 0x0005e80008000409 */
[----:B------:R-:W-:Y:S01]  /*12f0*/  STS.U16 [R19+UR9+0x600], R26 ;  /* 0x0006001a13007988 */ /* 0x000fe20008000409 */
[----:B-1----:R-:W-:-:S03]  /*1300*/  PRMT R17, RZ, 0x7610, R17 ;  /* 0x00007610ff117816 */ /* 0x002fc60000000011 */
[----:B------:R-:W-:Y:S01]  /*1310*/  STS.U16 [R19+UR9+0xa00], R42 ;  /* 0x000a002a13007988 */ /* 0x000fe20008000409 */
[----:B--2---:R-:W-:-:S03]  /*1320*/  PRMT R11, RZ, 0x7610, R11 ;  /* 0x00007610ff0b7816 */ /* 0x004fc6000000000b */
[----:B------:R1:W-:Y:S04]  /*1330*/  STS.U16 [R19+UR9+0xe00], R58 ;  /* 0x000e003a13007988 */ /* 0x0003e80008000409 */
[----:B------:R-:W-:Y:S04]  /*1340*/  STS.U16 [R3+UR9+0x280], R12 ;  /* 0x0002800c03007988 */ /* 0x000fe80008000409 */
[----:B------:R-:W-:Y:S01]  /*1350*/  STS.U16 [R3+UR9+0x680], R28 ;  /* 0x0006801c03007988 */ /* 0x000fe20008000409 */
[----:B-1----:R-:W-:-:S03]  /*1360*/  PRMT R19, RZ, 0x7610, R19 ;  /* 0x00007610ff137816 */ /* 0x002fc60000000013 */
[----:B------:R-:W-:Y:S04]  /*1370*/  STS.U16 [R3+UR9+0xa80], R44 ;  /* 0x000a802c03007988 */ /* 0x000fe80008000409 */
[----:B------:R1:W-:Y:S04]  /*1380*/  STS.U16 [R3+UR9+0xe80], R60 ;  /* 0x000e803c03007988 */ /* 0x0003e80008000409 */
[----:B------:R-:W-:Y:S04]  /*1390*/  STS.U16 [R5+UR9+0x300], R14 ;  /* 0x0003000e05007988 */ /* 0x000fe80008000409 */
[----:B------:R-:W-:Y:S01]  /*13a0*/  STS.U16 [R5+UR9+0x700], R30 ;  /* 0x0007001e05007988 */ /* 0x000fe20008000409 */
[----:B-1----:R-:W-:-:S03]  /*13b0*/  VIADD R3, R102, 0x100 ;  /* 0x0000010066037836 */ /* 0x002fc60000000000 */
[----:B------:R-:W-:Y:S02]  /*13c0*/  STS.U16 [R5+UR9+0xb00], R46 ;  /* 0x000b002e05007988 */ /* 0x000fe40008000409 */
[----:B------:R-:W-:Y:S02]  /*13d0*/  ISETP.GT.AND P0, PT, R3, RZ, PT ;  /* 0x000000ff0300720c */ /* 0x000fe40003f04270 */
[----:B------:R1:W-:Y:S04]  /*13e0*/  STS.U16 [R5+UR9+0xf00], R62 ;  /* 0x000f003e05007988 */ /* 0x0003e80008000409 */
[----:B------:R-:W-:Y:S04]  /*13f0*/  STS.U16 [R15+UR9+0x380], R16 ;  /* 0x000380100f007988 */ /* 0x000fe80008000409 */
[----:B------:R-:W-:Y:S01]  /*1400*/  STS.U16 [R15+UR9+0x780], R32 ;  /* 0x000780200f007988 */ /* 0x000fe20008000409 */
[----:B-1----:R-:W-:-:S03]  /*1410*/  PRMT R5, RZ, 0x7610, R5 ;  /* 0x00007610ff057816 */ /* 0x002fc60000000005 */
[----:B------:R-:W-:Y:S04]  /*1420*/  STS.U16 [R15+UR9+0xb80], R48 ;  /* 0x000b80300f007988 */ /* 0x000fe80008000409 */
[----:B------:R1:W-:Y:S01]  /*1430*/  STS.U16 [R15+UR9+0xf80], R13 ;  /* 0x000f800d0f007988 */ /* 0x0003e20008000409 */
[----:B------:R-:W-:Y:S01]  /*1440*/  STTM.x32 tmem[UR11], RZ ;  /* 0x000000ff000079ed */ /* 0x000fe200082c000b */
[----:B------:R-:W2:Y:S02]  /*1450*/  FENCE.VIEW.ASYNC.T ;  /* 0x00000000000073c6 */ /* 0x000ea40000000200 */
[----:B--2---:R-:W-:Y:S01]  /*1460*/  BAR.SYNC.DEFER_BLOCKING 0x0 ;  /* 0x0000000000007b1d */ /* 0x004fe20000010000 */
[----:B-1----:R-:W-:Y:S02]  /*1470*/  PRMT R13, RZ, 0x7610, R13 ;  /* 0x00007610ff0d7816 */ /* 0x002fe4000000000d */
[----:B------:R-:W-:-:S03]  /*1480*/  PRMT R15, RZ, 0x7610, R15 ;  /* 0x00007610ff0f7816 */ /* 0x000fc6000000000f */
[----:B------:R-:W1:Y:S02]  /*1490*/  FENCE.VIEW.ASYNC.S ;  /* 0x00000000000073c6 */ /* 0x000e640000000000 */
[----:B-1----:R1:W2:Y:S02]  /*14a0*/  @!UP1 SYNCS.EXCH.64 URZ, [UR9+0x7000], UR16 ;  /* 0x0070001009ff95b2 */ /* 0x0022a40008000100 */
[----:B--2---:R-:W-:Y:S06]  /*14b0*/  BAR.SYNC.DEFER_BLOCKING 0x0 ;  /* 0x0000000000007b1d */ /* 0x004fec0000010000 */
[----:B------:R-:W2:Y:S04]  /*14c0*/  @P0 LDG.E.U16 R7, desc[UR28][R82.64] ;  /* 0x0000001c52070981 */ /* 0x000ea8000c1e1500 */
[----:B------:R-:W3:Y:S04]  /*14d0*/  @P0 LDG.E.U16 R5, desc[UR28][R80.64] ;  /* 0x0000001c50050981 */ /* 0x000ee8000c1e1500 */
[----:B------:R-:W4:Y:S04]  /*14e0*/  @P0 LDG.E.U16 R9, desc[UR28][R78.64] ;  /* 0x0000001c4e090981 */ /* 0x000f28000c1e1500 */
[----:B------:R-:W4:Y:S04]  /*14f0*/  @P0 LDG.E.U16 R11, desc[UR28][R76.64] ;  /* 0x0000001c4c0b0981 */ /* 0x000f28000c1e1500 */
[----:B------:R-:W4:Y:S04]  /*1500*/  @P0 LDG.E.U16 R13, desc[UR28][R74.64] ;  /* 0x0000001c4a0d0981 */ /* 0x000f28000c1e1500 */
[----:B------:R-:W4:Y:S04]  /*1510*/  @P0 LDG.E.U16 R15, desc[UR28][R72.64] ;  /* 0x0000001c480f0981 */ /* 0x000f28000c1e1500 */
[----:B------:R-:W4:Y:S04]  /*1520*/  @P0 LDG.E.U16 R17, desc[UR28][R70.64] ;  /* 0x0000001c46110981 */ /* 0x000f28000c1e1500 */
[----:B------:R-:W4:Y:S01]  /*1530*/  @P0 LDG.E.U16 R19, desc[UR28][R68.64] ;  /* 0x0000001c44130981 */ /* 0x000f22000c1e1500 */
[----:B-1----:R-:W-:-:S04]  /*1540*/  @!UP0 UIADD3 UR16, UPT, UPT, -UR5, 0x100000, URZ ;  /* 0x0010000005108890 */ /* 0x002fc8000fffe1ff */
[----:B------:R-:W-:Y:S02]  /*1550*/  @!UP0 USHF.L.U32 UR17, UR16, 0xb, URZ ;  /* 0x0000000b10118899 */ /* 0x000fe400080006ff */
[----:B------:R-:W-:Y:S01]  /*1560*/  @!UP0 USHF.L.U32 UR16, UR16, 0x1, URZ ;  /* 0x0000000110108899 */ /* 0x000fe200080006ff */
[----:B------:R-:W-:Y:S01]  /*1570*/  VOTEU.ALL UP1, P5 ;  /* 0x0000000000ff7886 */ /* 0x000fe20002820000 */
[----:B0-----:R-:W-:Y:S01]  /*1580*/  LOP3.LUT R2, R84, 0xff, RZ, 0xc0, !PT ;  /* 0x000000ff54027812 */ /* 0x001fe200078ec0ff */
[----:B------:R-:W-:Y:S02]  /*1590*/  UIADD3 UR12, UPT, UPT, UR10, 0x40, URZ ;  /* 0x000000400a0c7890 */ /* 0x000fe4000fffe0ff */
[----:B------:R-:W-:-:S04]  /*15a0*/  @!UP0 UIADD3 UR4, UPT, UPT, -UR5, 0x100000, URZ ;  /* 0x0010000005048890 */ /* 0x000fc8000fffe1ff */
[----:B------:R-:W-:Y:S02]  /*15b0*/  @!UP0 USHF.L.U32 UR5, UR4, 0xb, URZ ;  /* 0x0000000b04058899 */ /* 0x000fe400080006ff */
[----:B------:R-:W-:Y:S02]  /*15c0*/  @!UP0 USHF.L.U32 UR4, UR4, 0x1, URZ ;  /* 0x0000000104048899 */ /* 0x000fe400080006ff */
[----:B------:R-:W-:Y:S01]  /*15d0*/  UIADD3 UR14, UPT, UPT, UR9, 0x5000, URZ ;  /* 0x00005000090e7890 */ /* 0x000fe2000fffe0ff */
[----:B------:R-:W-:Y:S01]  /*15e0*/  SHF.R.U32.HI R21, RZ, 0x2, R4 ;  /* 0x00000002ff157819 */ /* 0x000fe20000011604 */
[----:B------:R-:W-:Y:S01]  /*15f0*/  IMAD.SHL.U32 R2, R2, 0x2, RZ ;  /* 0x0000000202027824 */ /* 0x000fe200078e00ff */
[----:B------:R-:W-:Y:S01]  /*1600*/  ISETP.EQ.U32.AND P1, PT, RZ, UR15, P0 ;  /* 0x0000000fff007c0c */ /* 0x000fe20008722070 */
[----:B------:R-:W-:-:S03]  /*1610*/  UIADD3 UR6, UPT, UPT, UR6, UR12, URZ ;  /* 0x0000000c06067290 */ /* 0x000fc6000fffe0ff */
[----:B------:R-:W-:Y:S01]  /*1620*/  LOP3.LUT R2, R2, R21, RZ, 0x3c, !PT ;  /* 0x0000001502027212 */ /* 0x000fe200078e3cff */
[----:B------:R0:W1:Y:S01]  /*1630*/  @!UP1 SYNCS.EXCH.64 URZ, [UR9+0x7008], UR16 ;  /* 0x0070081009ff95b2 */ /* 0x0000620008000100 */
[----:B------:R-:W-:Y:S01]  /*1640*/  VOTEU.ALL UP1, P5 ;  /* 0x0000000000ff7886 */ /* 0x000fe20002820000 */
[----:B------:R-:W-:Y:S02]  /*1650*/  ULEA UR13, UR13, UR6, 0x4 ;  /* 0x000000060d0d7291 */ /* 0x000fe4000f8e20ff */
[----:B--2---:R0:W-:Y:S04]  /*1660*/  STS.U16 [R2+UR9+0x4000], R7 ;  /* 0x0040000702007988 */ /* 0x0041e80008000409 */
[----:B---3--:R0:W-:Y:S04]  /*1670*/  STS.U16 [R2+UR9+0x4200], R5 ;  /* 0x0042000502007988 */ /* 0x0081e80008000409 */
[----:B----4-:R0:W-:Y:S04]  /*1680*/  STS.U16 [R2+UR9+0x4400], R9 ;  /* 0x0044000902007988 */ /* 0x0101e80008000409 */
[----:B------:R0:W-:Y:S04]  /*1690*/  STS.U16 [R2+UR9+0x4600], R11 ;  /* 0x0046000b02007988 */ /* 0x0001e80008000409 */
[----:B------:R0:W-:Y:S04]  /*16a0*/  STS.U16 [R2+UR9+0x4800], R13 ;  /* 0x0048000d02007988 */ /* 0x0001e80008000409 */
[----:B------:R0:W-:Y:S04]  /*16b0*/  STS.U16 [R2+UR9+0x4a00], R15 ;  /* 0x004a000f02007988 */ /* 0x0001e80008000409 */
[----:B------:R0:W-:Y:S04]  /*16c0*/  STS.U16 [R2+UR9+0x4c00], R17 ;  /* 0x004c001102007988 */ /* 0x0001e80008000409 */
[----:B------:R0:W-:Y:S01]  /*16d0*/  STS.U16 [R2+UR9+0x4e00], R19 ;  /* 0x004e001302007988 */ /* 0x0001e20008000409 */
[----:B-1----:R1:W-:Y:S06]  /*16e0*/  MEMBAR.ALL.CTA ;  /* 0x0000000000007992 */ /* 0x0023ec0000008000 */
[----:B-1----:R-:W-:Y:S04]  /*16f0*/  FENCE.VIEW.ASYNC.S ;  /* 0x00000000000073c6 */ /* 0x002fe80000000000 */
[----:B------:R-:W1:Y:S02]  /*1700*/  FENCE.VIEW.ASYNC.S ;  /* 0x00000000000073c6 */ /* 0x000e640000000000 */
[----:B-1----:R0:W1:Y:S02]  /*1710*/  @!UP1 SYNCS.EXCH.64 URZ, [UR9+0x5000], UR4 ;  /* 0x0050000409ff95b2 */ /* 0x0020640008000100 */
[----:B-1----:R-:W-:Y:S06]  /*1720*/  BAR.SYNC.DEFER_BLOCKING 0x0 ;  /* 0x0000000000007b1d */ /* 0x002fec0000010000 */
[----:B0-----:R-:W-:Y:S05]  /*1730*/  @!P1 BRA `(.L_x_6) ;  /* 0x0000000000909947 */ /* 0x001fea0003800000 */
[----:B------:R-:W-:Y:S02]  /*1740*/  USHF.R.U32.HI UR18, URZ, 0x4, UR9 ;  /* 0x00000004ff127899 */ /* 0x000fe40008011609 */
[----:B------:R-:W-:Y:S02]  /*1750*/  UIADD3 UR5, UPT, UPT, UR9, 0x4000, URZ ;  /* 0x0000400009057890 */ /* 0x000fe4000fffe0ff */
[----:B------:R-:W-:Y:S02]  /*1760*/  USGXT.U32 UR18, UR18, 0xe ;  /* 0x0000000e1212789a */ /* 0x000fe40008000000 */
[----:B------:R-:W-:Y:S02]  /*1770*/  USHF.R.U32.HI UR5, URZ, 0x4, UR5 ;  /* 0x00000004ff057899 */ /* 0x000fe40008011605 */
[----:B------:R-:W-:Y:S01]  /*1780*/  UIADD3 UR26, UP1, UPT, UR18, 0x1000080, URZ ;  /* 0x01000080121a7890 */ /* 0x000fe2000ff3e0ff */
[----:B------:R-:W-:Y:S01]  /*1790*/  UMOV UR4, URZ ;  /* 0x000000ff00047c82 */ /* 0x000fe20008000000 */
[----:B------:R-:W-:-:S02]  /*17a0*/  USGXT.U32 UR6, UR5, 0xe ;  /* 0x0000000e0506789a */ /* 0x000fc40008000000 */
[----:B------:R-:W-:Y:S01]  /*17b0*/  UIADD3.X UR27, UPT, UPT, UR4, 0x40004040, URZ, UP1, !UPT ;  /* 0x40004040041b7890 */ /* 0x000fe20008ffe4ff */
[----:B------:R-:W-:Y:S01]  /*17c0*/  UMOV UR16, 0xfffffffe ;  /* 0xfffffffe00107882 */ /* 0x000fe20000000000 */
[----:B------:R-:W-:Y:S01]  /*17d0*/  UMOV UR17, 0x7fffbfdf ;  /* 0x7fffbfdf00117882 */ /* 0x000fe20000000000 */
[----:B------:R-:W-:Y:S01]  /*17e0*/  UMOV UR7, URZ ;  /* 0x000000ff00077c82 */ /* 0x000fe20008000000 */
[----:B------:R-:W-:Y:S02]  /*17f0*/  ULOP3.LUT UR18, UR18, 0x1000000, URZ, 0xfc, !UPT ;  /* 0x0100000012127892 */ /* 0x000fe4000f8efcff */
[----:B------:R-:W-:Y:S02]  /*1800*/  UIADD3.64 UR16, UPT, UPT, UR6, -UR16, URZ ;  /* 0x8000001006107297 */ /* 0x000fe4000fffe0ff */
[----:B------:R-:W-:Y:S02]  /*1810*/  UIADD3 UR22, UPT, UPT, UR10, 0x80, URZ ;  /* 0x000000800a167890 */ /* 0x000fe4000fffe0ff */
[----:B------:R-:W-:-:S02]  /*1820*/  UIADD3.64 UR20, UPT, UPT, UR26, 0x180, URZ ;  /* 0x000001801a147897 */ /* 0x000fc4000fffe0ff */
[----:B------:R-:W-:Y:S02]  /*1830*/  UIADD3 UR23, UPT, UPT, UR10, 0x80, URZ ;  /* 0x000000800a177890 */ /* 0x000fe4000fffe0ff */
[----:B------:R-:W-:Y:S01]  /*1840*/  UIADD3.64 UR24, UPT, UPT, UR26, 0x200, URZ ;  /* 0x000002001a187897 */ /* 0x000fe2000fffe0ff */
[----:B------:R-:W-:Y:S01]  /*1850*/  UMOV UR30, 0x0 ;  /* 0x00000000001e7882 */ /* 0x000fe20000000000 */
[----:B------:R-:W-:Y:S01]  /*1860*/  UMOV UR31, 0x8108490 ;  /* 0x08108490001f7882 */ /* 0x000fe20000000000 */
[----:B------:R-:W-:Y:S01]  /*1870*/  UMOV UR7, 0x80004020 ;  /* 0x8000402000077882 */ /* 0x000fe20000000000 */
[----:B------:R-:W-:Y:S01]  /*1880*/  UMOV UR19, 0x40004040 ;  /* 0x4000404000137882 */ /* 0x000fe20000000000 */
[----:B------:R-:W-:Y:S01]  /*1890*/  UMOV UR32, 0x0 ;  /* 0x0000000000207882 */ /* 0x000fe20000000000 */
[----:B------:R-:W-:Y:S01]  /*18a0*/  UMOV UR33, 0x8108490 ;  /* 0x0810849000217882 */ /* 0x000fe20000000000 */
[----:B------:R-:W-:Y:S01]  /*18b0*/  UMOV UR34, 0x0 ;  /* 0x0000000000227882 */ /* 0x000fe20000000000 */
[----:B------:R-:W-:Y:S01]  /*18c0*/  UMOV UR35, 0x8108490 ;  /* 0x0810849000237882 */ /* 0x000fe20000000000 */
[----:B------:R-:W-:Y:S01]  /*18d0*/  UMOV UR4, UR14 ;  /* 0x0000000e00047c82 */ /* 0x000fe20008000000 */
[----:B------:R-:W-:Y:S01]  /*18e0*/  UMOV UR5, URZ ;  /* 0x000000ff00057c82 */ /* 0x000fe20008000000 */
[----:B------:R0:W-:Y:S01]  /*18f0*/  UTCHMMA gdesc[UR18], gdesc[UR6], tmem[UR12], tmem[UR30], idesc[UR31], !UPT ;  /* 0x00ff1e06120075ea */ /* 0x0001e2000f80000c */
[----:B------:R-:W-:Y:S01]  /*1900*/  UMOV UR36, 0x0 ;  /* 0x0000000000247882 */ /* 0x000fe20000000000 */
[----:B------:R-:W-:Y:S01]  /*1910*/  UMOV UR37, 0x8108490 ;  /* 0x0810849000257882 */ /* 0x000fe20000000000 */
[----:B------:R0:W-:Y:S01]  /*1920*/  UTCHMMA gdesc[UR26], gdesc[UR16], tmem[UR12], tmem[UR32], idesc[UR33], UPT ;  /* 0x00ff20101a0075ea */ /* 0x0001e2000b80000c */
[----:B------:R-:W-:Y:S01]  /*1930*/  UMOV UR4, UR4 ;  /* 0x0000000400047c82 */ /* 0x000fe20008000000 */
[----:B------:R0:W-:Y:S01]  /*1940*/  UTCHMMA gdesc[UR20], gdesc[UR6], tmem[UR22], tmem[UR34], idesc[UR35], !UPT ;  /* 0x00ff2206140075ea */ /* 0x0001e2000f800016 */
[----:B------:R0:W-:Y:S01]  /*1950*/  UTCHMMA gdesc[UR24], gdesc[UR16], tmem[UR23], tmem[UR36], idesc[UR37], UPT ;  /* 0x00ff2410180075ea */ /* 0x0001e2000b800017 */
[----:B------:R0:W-:Y:S01]  /*1960*/  UTCBAR [UR4], URZ ;  /* 0x000000ff040073e9 */ /* 0x0001e200080000ff */
[----:B------:R-:W-:Y:S01]  /*1970*/  NOP ;  /* 0x0000000000007918 */ /* 0x000fe20000000000 */
.L_x_6:
[----:B------:R-:W-:Y:S05]  /*1980*/  @!P0 BRA `(.L_x_7) ;  /* 0x0000000000088947 */ /* 0x000fea0003800000 */
[----:B------:R-:W1:Y:S02]  /*1990*/  SYNCS.PHASECHK.TRANS64.TRYWAIT P2, [UR9+0x5000], RZ ;  /* 0x005000ffff0075a7 */ /* 0x000e640008041109 */
[----:B-1----:R-:W-:Y:S05]  /*19a0*/  @!P2 BRA `(.L_x_8) ;  /* 0x000000880058a947 */ /* 0x002fea0003800000 */
.L_x_7:
[----:B------:R-:W-:Y:S01]  /*19b0*/  BAR.SYNC.DEFER_BLOCKING 0x0 ;  /* 0x0000000000007b1d */ /* 0x000fe20000010000 */
[----:B------:R-:W-:Y:S02]  /*19c0*/  ISETP.GT.AND P6, PT, R102, -0x1, PT ;  /* 0xffffffff6600780c */ /* 0x000fe40003fc4270 */
[C---:B------:R-:W-:Y:S02]  /*19d0*/  ISETP.GT.AND P3, PT, R0.reuse, RZ, PT ;  /* 0x000000ff0000720c */ /* 0x040fe40003f64270 */
[----:B------:R-:W-:Y:S01]  /*19e0*/  ISETP.GT.AND P2, PT, R0, 0x1, PT ;  /* 0x000000010000780c */ /* 0x000fe20003f44270 */
[----:B0-----:R-:W0:Y:S01]  /*19f0*/  LDCU UR4, c[0x0][0x3a8] ;  /* 0x00007500ff0477ac */ /* 0x001e220008000800 */
[----:B------:R-:W0:Y:S01]  /*1a00*/  LDTM.x64 R4, tmem[UR13] ;  /* 0x0000000d000479ee */ /* 0x000e220008340000 */
[----:B------:R-:W1:Y:S01]  /*1a10*/  LDCU.64 UR16, c[0x0][0x3d0] ;  /* 0x00007a00ff1077ac */ /* 0x000e620008000a00 */
[----:B------:R-:W2:Y:S01]  /*1a20*/  @!P5 SYNCS.CCTL.IV [UR9+0x5000] ;  /* 0x00500000ff00d9b1 */ /* 0x000ea20008000009 */
[----:B------:R-:W-:Y:S01]  /*1a30*/  NOP ;  /* 0x0000000000007918 */ /* 0x000fe20000000000 */
[----:B-1----:R-:W-:Y:S01]  /*1a40*/  UIMAD UR16, UR8, UR16, URZ ;  /* 0x00000010081072a4 */ /* 0x002fe2000f8e02ff */
[----:B------:R-:W-:-:S02]  /*1a50*/  IMAD R85, R85, UR17, RZ ;  /* 0x0000001155557c24 */ /* 0x000fc4000f8e02ff */
[----:B0-----:R-:W-:Y:S01]  /*1a60*/  FMUL R4, R4, UR4 ;  /* 0x0000000404047c20 */ /* 0x001fe20008400000 */
[----:B------:R-:W-:Y:S01]  /*1a70*/  FMUL R5, R5, UR4 ;  /* 0x0000000405057c20 */ /* 0x000fe20008400000 */
[----:B------:R-:W-:Y:S01]  /*1a80*/  FMUL R6, R6, UR4 ;  /* 0x0000000406067c20 */ /* 0x000fe20008400000 */
[----:B------:R-:W-:Y:S01]  /*1a90*/  FMUL R7, R7, UR4 ;  /* 0x0000000407077c20 */ /* 0x000fe20008400000 */
[----:B------:R-:W-:Y:S01]  /*1aa0*/  FMUL R8, R8, UR4 ;  /* 0x0000000408087c20 */ /* 0x000fe20008400000 */
[----:B------:R-:W-:Y:S01]  /*1ab0*/  FSEL R95, R4, -INF , P6 ;  /* 0xff800000045f7808 */ /* 0x000fe20003000000 */
[----:B------:R-:W-:Y:S01]  /*1ac0*/  FMUL R9, R9, UR4 ;  /* 0x0000000409097c20 */ /* 0x000fe20008400000 */
[----:B------:R-:W-:Y:S01]  /*1ad0*/  ISETP.GT.AND P6, PT, R0, 0x2, PT ;  /* 0x000000020000780c */ /* 0x000fe20003fc4270 */
        /* <DEDUP_REMOVED lines=15> */
[----:B------:R-:W-:Y:S01]  /*1bd0*/  FMNMX3 R4, R95, R92, R97, !PT ;  /* 0x0000005c5f047276 */ /* 0x000fe20007800061 */
        /* <DEDUP_REMOVED lines=21> */
[C---:B------:R-:W-:Y:S01]  /*1d30*/  ISETP.GT.AND P2, PT, R0.reuse, 0xa, PT ;  /* 0x0000000a0000780c */ /* 0x040fe20003f44270 */
        /* <DEDUP_REMOVED lines=78> */
[----:B------:R-:W-:Y:S01]  /*2220*/  USHF.L.U32 UR4, UR16, 0x1, URZ ;  /* 0x0000000110047899 */ /* 0x000fe200080006ff */
[----:B------:R-:W-:-:S02]  /*2230*/  ISETP.GT.AND P6, PT, R0, 0x1a, PT ;  /* 0x0000001a0000780c */ /* 0x000fc40003fc4270 */
[----:B------:R-:W-:Y:S02]  /*2240*/  FSEL R29, R29, -INF , P3 ;  /* 0xff8000001d1d7808 */ /* 0x000fe40001800000 */
[----:B------:R-:W-:Y:S02]  /*2250*/  ISETP.GT.AND P3, PT, R0, 0x1b, PT ;  /* 0x0000001b0000780c */ /* 0x000fe40003f64270 */
[----:B------:R-:W-:Y:S02]  /*2260*/  FSEL R26, R86, -INF , P2 ;  /* 0xff800000561a7808 */ /* 0x000fe40001000000 */
[----:B------:R-:W-:Y:S02]  /*2270*/  FMNMX3 R4, R4, R32, R31, !PT ;  /* 0x0000002004047276 */ /* 0x000fe4000780001f */
[----:B------:R-:W-:Y:S02]  /*2280*/  ISETP.GT.AND P2, PT, R0, 0x1c, PT ;  /* 0x0000001c0000780c */ /* 0x000fe40003f44270 */
[----:B------:R-:W-:-:S02]  /*2290*/  FSEL R22, R87, -INF , P6 ;  /* 0xff80000057167808 */ /* 0x000fc40003000000 */
[----:B------:R-:W-:Y:S02]  /*22a0*/  ISETP.GT.AND P6, PT, R0, 0x1d, PT ;  /* 0x0000001d0000780c */ /* 0x000fe40003fc4270 */
[----:B------:R-:W-:Y:S02]  /*22b0*/  FSEL R27, R88, -INF , P3 ;  /* 0xff800000581b7808 */ /* 0x000fe40001800000 */
[----:B------:R-:W-:Y:S02]  /*22c0*/  FMNMX3 R4, R4, R29, R26, !PT ;  /* 0x0000001d04047276 */ /* 0x000fe4000780001a */
[C---:B------:R-:W-:Y:S02]  /*22d0*/  ISETP.GT.AND P3, PT, R0.reuse, 0x1e, PT ;  /* 0x0000001e0000780c */ /* 0x040fe40003f64270 */
[----:B------:R-:W-:Y:S02]  /*22e0*/  FSEL R20, R33, -INF , P2 ;  /* 0xff80000021147808 */ /* 0x000fe40001000000 */
[----:B------:R-:W-:-:S02]  /*22f0*/  ISETP.GT.AND P2, PT, R0, 0x1f, PT ;  /* 0x0000001f0000780c */ /* 0x000fc40003f44270 */
[----:B------:R-:W-:Y:S02]  /*2300*/  FSEL R21, R34, -INF , P6 ;  /* 0xff80000022157808 */ /* 0x000fe40003000000 */
[----:B------:R-:W-:Y:S02]  /*2310*/  FMNMX3 R5, R4, R22, R27, !PT ;  /* 0x0000001604057276 */ /* 0x000fe4000780001b */
[C---:B------:R-:W-:Y:S02]  /*2320*/  ISETP.GT.AND P6, PT, R0.reuse, 0x20, PT ;  /* 0x000000200000780c */ /* 0x040fe40003fc4270 */
[----:B------:R-:W-:Y:S02]  /*2330*/  FSEL R16, R89, -INF , P3 ;  /* 0xff80000059107808 */ /* 0x000fe40001800000 */
[----:B------:R-:W-:Y:S02]  /*2340*/  ISETP.GT.AND P3, PT, R0, 0x21, PT ;  /* 0x000000210000780c */ /* 0x000fe40003f64270 */
[----:B------:R-:W-:-:S02]  /*2350*/  FSEL R23, R36, -INF , P2 ;  /* 0xff80000024177808 */ /* 0x000fc40001000000 */
[----:B------:R-:W-:Y:S02]  /*2360*/  FMNMX3 R6, R5, R20, R21, !PT ;  /* 0x0000001405067276 */ /* 0x000fe40007800015 */
[C---:B------:R-:W-:Y:S02]  /*2370*/  ISETP.GT.AND P2, PT, R0.reuse, 0x22, PT ;  /* 0x000000220000780c */ /* 0x040fe40003f44270 */
[----:B------:R-:W-:Y:S02]  /*2380*/  FSEL R12, R37, -INF , P6 ;  /* 0xff800000250c7808 */ /* 0x000fe40003000000 */
[----:B------:R-:W-:Y:S02]  /*2390*/  ISETP.GT.AND P6, PT, R0, 0x23, PT ;  /* 0x000000230000780c */ /* 0x000fe40003fc4270 */
[----:B------:R-:W-:Y:S02]  /*23a0*/  FSEL R13, R38, -INF , P3 ;  /* 0xff800000260d7808 */ /* 0x000fe40001800000 */
[----:B------:R-:W-:-:S02]  /*23b0*/  FMNMX3 R14, R6, R16, R23, !PT ;  /* 0x00000010060e7276 */ /* 0x000fc40007800017 */
[C---:B------:R-:W-:Y:S02]  /*23c0*/  ISETP.GT.AND P3, PT, R0.reuse, 0x24, PT ;  /* 0x000000240000780c */ /* 0x040fe40003f64270 */
[----:B------:R-:W-:Y:S02]  /*23d0*/  FSEL R10, R39, -INF , P2 ;  /* 0xff800000270a7808 */ /* 0x000fe40001000000 */
[----:B------:R-:W-:Y:S02]  /*23e0*/  ISETP.GT.AND P2, PT, R0, 0x25, PT ;  /* 0x000000250000780c */ /* 0x000fe40003f44270 */
[----:B------:R-:W-:Y:S02]  /*23f0*/  FSEL R9, R40, -INF , P6 ;  /* 0xff80000028097808 */ /* 0x000fe40003000000 */
[----:B------:R-:W-:Y:S02]  /*2400*/  FMNMX3 R14, R14, R12, R13, !PT ;  /* 0x0000000c0e0e7276 */ /* 0x000fe4000780000d */
        /* <DEDUP_REMOVED lines=40> */
[----:B------:R-:W-:Y:S02]  /*2690*/  FSEL R38, R57, -INF , P2 ;  /* 0xff80000039267808 */ /* 0x000fe40001000000 */
[C---:B------:R-:W-:Y:S02]  /*26a0*/  ISETP.GT.AND P3, PT, R0.reuse, 0x36, PT ;  /* 0x000000360000780c */ /* 0x040fe40003f64270 */
[----:B------:R-:W-:-:S02]  /*26b0*/  ISETP.GT.AND P2, PT, R0, 0x37, PT ;  /* 0x000000370000780c */ /* 0x000fc40003f44270 */
[----:B------:R-:W-:Y:S02]  /*26c0*/  FSEL R43, R58, -INF , P6 ;  /* 0xff8000003a2b7808 */ /* 0x000fe40003000000 */
[----:B------:R-:W-:Y:S02]  /*26d0*/  FMNMX3 R17, R17, R41, R36, !PT ;  /* 0x0000002911117276 */ /* 0x000fe40007800024 */
[----:B------:R-:W-:Y:S02]  /*26e0*/  FSEL R45, R90, -INF , P3 ;  /* 0xff8000005a2d7808 */ /* 0x000fe40001800000 */
[----:B------:R-:W-:Y:S02]  /*26f0*/  FSEL R42, R60, -INF , P2 ;  /* 0xff8000003c2a7808 */ /* 0x000fe40001000000 */
[C---:B------:R-:W-:Y:S02]  /*2700*/  ISETP.GT.AND P6, PT, R0.reuse, 0x38, PT ;  /* 0x000000380000780c */ /* 0x040fe40003fc4270 */
[----:B------:R-:W-:-:S02]  /*2710*/  ISETP.GT.AND P3, PT, R0, 0x39, PT ;  /* 0x000000390000780c */ /* 0x000fc40003f64270 */
[----:B------:R-:W-:Y:S02]  /*2720*/  ISETP.GT.AND P2, PT, R0, 0x3a, PT ;  /* 0x0000003a0000780c */ /* 0x000fe40003f44270 */
[----:B------:R-:W-:Y:S02]  /*2730*/  FMNMX3 R17, R17, R38, R43, !PT ;  /* 0x0000002611117276 */ /* 0x000fe4000780002b */
[----:B------:R-:W-:Y:S01]  /*2740*/  FSEL R47, R61, -INF , P6 ;  /* 0xff8000003d2f7808 */ /* 0x000fe20003000000 */
[----:B------:R-:W-:Y:S01]  /*2750*/  IMAD.SHL.U32 R61, R85, 0x2, RZ ;  /* 0x00000002553d7824 */ /* 0x000fe200078e00ff */
[----:B------:R-:W-:Y:S02]  /*2760*/  FSEL R44, R62, -INF , P3 ;  /* 0xff8000003e2c7808 */ /* 0x000fe40001800000 */
[----:B------:R-:W-:Y:S02]  /*2770*/  FMNMX3 R17, R17, R45, R42, !PT ;  /* 0x0000002d11117276 */ /* 0x000fe4000780002a */
[----:B------:R-:W-:-:S02]  /*2780*/  FSEL R40, R63, -INF , P2 ;  /* 0xff8000003f287808 */ /* 0x000fc40001000000 */
[----:B------:R-:W-:Y:S01]  /*2790*/  ISETP.GT.AND P2, PT, R0, 0x3d, PT ;  /* 0x0000003d0000780c */ /* 0x000fe20003f44270 */
[----:B------:R-:W0:Y:S01]  /*27a0*/  LDC.64 R62, c[0x0][0x390] ;  /* 0x0000e400ff3e7b82 */ /* 0x000e220000000a00 */
[----:B------:R-:W-:Y:S02]  /*27b0*/  FMNMX3 R19, R17, R47, R44, !PT ;  /* 0x0000002f11137276 */ /* 0x000fe4000780002c */
[----:B------:R-:W-:Y:S02]  /*27c0*/  FSEL R17, R66, -INF , P2 ;  /* 0xff80000042117808 */ /* 0x000fe40001000000 */
[C---:B------:R-:W-:Y:S02]  /*27d0*/  ISETP.GT.AND P6, PT, R0.reuse, 0x3b, PT ;  /* 0x0000003b0000780c */ /* 0x040fe40003fc4270 */
[----:B------:R-:W-:Y:S01]  /*27e0*/  ISETP.GT.AND P3, PT, R0, 0x3c, PT ;  /* 0x0000003c0000780c */ /* 0x000fe20003f64270 */
[----:B------:R-:W1:Y:S01]  /*27f0*/  LDC R66, c[0x0][0x3d8] ;  /* 0x0000f600ff427b82 */ /* 0x000e620000000800 */
[----:B------:R-:W-:-:S02]  /*2800*/  FSEL R39, R64, -INF , P6 ;  /* 0xff80000040277808 */ /* 0x000fc40003000000 */
[----:B------:R-:W-:Y:S02]  /*2810*/  ISETP.GT.AND P6, PT, R0, 0x3e, PT ;  /* 0x0000003e0000780c */ /* 0x000fe40003fc4270 */
[----:B------:R-:W-:Y:S02]  /*2820*/  FSEL R24, R65, -INF , P3 ;  /* 0xff80000041187808 */ /* 0x000fe40001800000 */
[----:B------:R-:W-:Y:S02]  /*2830*/  FMNMX3 R46, R19, R40, R39, !PT ;  /* 0x00000028132e7276 */ /* 0x000fe40007800027 */
[----:B------:R-:W-:Y:S02]  /*2840*/  FSEL R19, R91, -INF , P6 ;  /* 0xff8000005b137808 */ /* 0x000fe40003000000 */
[----:B------:R-:W-:Y:S02]  /*2850*/  FMNMX3 R46, R46, R24, R17, !PT ;  /* 0x000000182e2e7276 */ /* 0x000fe40007800011 */
[----:B------:R-:W-:-:S02]  /*2860*/  SHF.R.U32.HI R60, RZ, 0x6, R84 ;  /* 0x00000006ff3c7819 */ /* 0x000fc40000011654 */
[----:B------:R-:W-:Y:S02]  /*2870*/  FMNMX3 R106, R46, -INF , R19, !PT ;  /* 0xff8000002e6a7876 */ /* 0x000fe40007800013 */
[----:B------:R-:W-:Y:S02]  /*2880*/  SGXT.U32 R60, R60, 0x2 ;  /* 0x000000023c3c781a */ /* 0x000fe40000000000 */
[----:B0-----:R-:W-:Y:S01]  /*2890*/  IADD3 R84, P2, P3, R61, UR4, R62 ;  /* 0x000000043d547c10 */ /* 0x001fe2000fb5e03e */
[----:B------:R-:W-:Y:S01]  /*28a0*/  UIMAD.WIDE UR4, UR16, 0x2, URZ ;  /* 0x00000002100478a5 */ /* 0x000fe2000f8e02ff */
[----:B------:R-:W-:Y:S01]  /*28b0*/  FADD R92, R92, -R106 ;  /* 0x8000006a5c5c7221 */ /* 0x000fe20000000000 */
[----:B------:R-:W-:-:S04]  /*28c0*/  IMAD.HI R62, R85, 0x2, RZ ;  /* 0x00000002553e7827 */ /* 0x000fc800078e02ff */
[--C-:B------:R-:W-:Y:S01]  /*28d0*/  FADD R100, R100, -R106.reuse ;  /* 0x8000006a64647221 */ /* 0x100fe20000000000 */
[--C-:B------:R-:W-:Y:S01]  /*28e0*/  FADD R101, R101, -R106.reuse ;  /* 0x8000006a65657221 */ /* 0x100fe20000000000 */
[----:B------:R-:W-:Y:S01]  /*28f0*/  FMUL R49, R92, 1.4426950216293334961 ;  /* 0x3fb8aa3b5c317820 */ /* 0x000fe20000400000 */
[----:B-1----:R-:W-:Y:S01]  /*2900*/  IMAD R61, R60, R66, RZ ;  /* 0x000000423c3d7224 */ /* 0x002fe200078e02ff */
[----:B------:R-:W-:Y:S01]  /*2910*/  IADD3.X R92, PT, PT, R62, UR5, R63, P2, P3 ;  /* 0x000000053e5c7c10 */ /* 0x000fe200097e643f */
[----:B------:R-:W-:Y:S01]  /*2920*/  FMUL R56, R100, 1.4426950216293334961 ;  /* 0x3fb8aa3b64387820 */ /* 0x000fe20000400000 */
[--C-:B------:R-:W-:Y:S01]  /*2930*/  FADD R96, R96, -R106.reuse ;  /* 0x8000006a60607221 */ /* 0x100fe20000000000 */
[C---:B------:R-:W-:Y:S01]  /*2940*/  IMAD R62, R66.reuse, 0x4, R61 ;  /* 0x00000004423e7824 */ /* 0x040fe200078e023d */
[----:B------:R-:W-:Y:S01]  /*2950*/  LEA R100, P2, R61, R84, 0x1 ;  /* 0x000000543d647211 */ /* 0x000fe200078408ff */
[----:B------:R-:W-:Y:S01]  /*2960*/  FMUL R53, R101, 1.4426950216293334961 ;  /* 0x3fb8aa3b65357820 */ /* 0x000fe20000400000 */
[----:B------:R-:W-:Y:S01]  /*2970*/  FADD R97, R97, -R106 ;  /* 0x8000006a61617221 */ /* 0x000fe20000000000 */
[----:B------:R-:W-:-:S02]  /*2980*/  IMAD R63, R66, 0x4, R62 ;  /* 0x00000004423f7824 */ /* 0x000fc400078e023e */
[----:B------:R-:W-:Y:S01]  /*2990*/  FMUL R52, R96, 1.4426950216293334961 ;  /* 0x3fb8aa3b60347820 */ /* 0x000fe20000400000 */
[----:B------:R-:W-:Y:S01]  /*29a0*/  LEA.HI.X.SX32 R101, R61, R92, 0x1, P2 ;  /* 0x0000005c3d657211 */ /* 0x000fe200010f0eff */
[--C-:B------:R-:W-:Y:S01]  /*29b0*/  FADD R94, R94, -R106.reuse ;  /* 0x8000006a5e5e7221 */ /* 0x100fe20000000000 */
[----:B------:R-:W-:Y:S01]  /*29c0*/  IMAD R61, R66, 0x4, R63 ;  /* 0x00000004423d7824 */ /* 0x000fe200078e023f */
[----:B------:R-:W-:Y:S01]  /*29d0*/  LEA R96, P2, R63, R84, 0x1 ;  /* 0x000000543f607211 */ /* 0x000fe200078408ff */
[----:B------:R-:W-:Y:S01]  /*29e0*/  FMUL R48, R97, 1.4426950216293334961 ;  /* 0x3fb8aa3b61307820 */ /* 0x000fe20000400000 */
[--C-:B------:R-:W-:Y:S01]  /*29f0*/  FADD R95, R95, -R106.reuse ;  /* 0x8000006a5f5f7221 */ /* 0x100fe20000000000 */
[----:B------:R-:W-:Y:S01]  /*2a00*/  FMUL R50, R94, 1.4426950216293334961 ;  /* 0x3fb8aa3b5e327820 */ /* 0x000fe20000400000 */
[----:B------:R-:W-:Y:S01]  /*2a10*/  LEA.HI.X.SX32 R97, R63, R92, 0x1, P2 ;  /* 0x0000005c3f617211 */ /* 0x000fe200010f0eff */
[----:B------:R-:W-:Y:S02]  /*2a20*/  IMAD R63, R66, 0x4, R61 ;  /* 0x00000004423f7824 */ /* 0x000fe400078e023d */
[----:B------:R-:W-:Y:S01]  /*2a30*/  FADD R98, R98, -R106 ;  /* 0x8000006a62627221 */ /* 0x000fe20000000000 */
[----:B------:R-:W-:Y:S01]  /*2a40*/  LEA R94, P2, R61, R84, 0x1 ;  /* 0x000000543d5e7211 */ /* 0x000fe200078408ff */
[----:B------:R-:W-:Y:S01]  /*2a50*/  FMUL R46, R95, 1.4426950216293334961 ;  /* 0x3fb8aa3b5f2e7820 */ /* 0x000fe20000400000 */
[----:B------:R-:W-:-:S02]  /*2a60*/  IMAD R64, R66, 0x4, R63 ;  /* 0x0000000442407824 */ /* 0x000fc400078e023f */
[----:B------:R-:W-:Y:S01]  /*2a70*/  FADD R99, R99, -R106 ;  /* 0x8000006a63637221 */ /* 0x000fe20000000000 */
[----:B------:R-:W-:Y:S01]  /*2a80*/  FMUL R54, R98, 1.4426950216293334961 ;  /* 0x3fb8aa3b62367820 */ /* 0x000fe20000400000 */
[----:B------:R-:W-:Y:S01]  /*2a90*/  LEA.HI.X.SX32 R95, R61, R92, 0x1, P2 ;  /* 0x0000005c3d5f7211 */ /* 0x000fe200010f0eff */
[----:B------:R-:W-:Y:S01]  /*2aa0*/  IMAD R61, R66, 0x4, R64 ;  /* 0x00000004423d7824 */ /* 0x000fe200078e0240 */
[CC--:B------:R-:W-:Y:S01]  /*2ab0*/  LEA R98, P3, R62.reuse, R84.reuse, 0x1 ;  /* 0x000000543e627211 */ /* 0x0c0fe200078608ff */
[----:B------:R-:W-:Y:S01]  /*2ac0*/  FMUL R51, R99, 1.4426950216293334961 ;  /* 0x3fb8aa3b63337820 */ /* 0x000fe20000400000 */
[----:B------:R-:W-:Y:S01]  /*2ad0*/  LEA R90, P2, R63, R84, 0x1 ;  /* 0x000000543f5a7211 */ /* 0x000fe200078408ff */
[--C-:B------:R-:W-:Y:S01]  /*2ae0*/  FADD R109, R109, -R106.reuse ;  /* 0x8000006a6d6d7221 */ /* 0x100fe20000000000 */
[-C--:B------:R-:W-:Y:S01]  /*2af0*/  LEA.HI.X.SX32 R99, R62, R92.reuse, 0x1, P3 ;  /* 0x0000005c3e637211 */ /* 0x080fe200018f0eff */
[--C-:B------:R-:W-:Y:S01]  /*2b00*/  FADD R103, R103, -R106.reuse ;  /* 0x8000006a67677221 */ /* 0x100fe20000000000 */
[----:B------:R-:W-:Y:S01]  /*2b10*/  LEA.HI.X.SX32 R91, R63, R92, 0x1, P2 ;  /* 0x0000005c3f5b7211 */ /* 0x000fe200010f0eff */
[----:B------:R-:W-:Y:S01]  /*2b20*/  IMAD R63, R66, 0x4, R61 ;  /* 0x00000004423f7824 */ /* 0x000fe200078e023d */
[CC--:B------:R-:W-:Y:S01]  /*2b30*/  LEA R88, P3, R64.reuse, R84.reuse, 0x1 ;  /* 0x0000005440587211 */ /* 0x0c0fe200078608ff */
[--C-:B------:R-:W-:Y:S01]  /*2b40*/  FADD R66, R59, -R106.reuse ;  /* 0x8000006a3b427221 */ /* 0x100fe20000000000 */
[----:B------:R-:W-:Y:S01]  /*2b50*/  LEA R86, P2, R61, R84, 0x1 ;  /* 0x000000543d567211 */ /* 0x000fe200078408ff */
[--C-:B------:R-:W-:Y:S01]  /*2b60*/  FADD R105, R105, -R106.reuse ;  /* 0x8000006a69697221 */ /* 0x100fe20000000000 */
[----:B------:R-:W-:Y:S01]  /*2b70*/  LEA.HI.X.SX32 R89, R64, R92, 0x1, P3 ;  /* 0x0000005c40597211 */ /* 0x000fe200018f0eff */
[--C-:B------:R-:W-:Y:S01]  /*2b80*/  FADD R107, R107, -R106.reuse ;  /* 0x8000006a6b6b7221 */ /* 0x100fe20000000000 */
[----:B------:R-:W-:Y:S01]  /*2b90*/  FMUL R109, R109, 1.4426950216293334961 ;  /* 0x3fb8aa3b6d6d7820 */ /* 0x000fe20000400000 */
[----:B------:R-:W-:Y:S01]  /*2ba0*/  LEA R84, P3, R63, R84, 0x1 ;  /* 0x000000543f547211 */ /* 0x000fe200078608ff */
[----:B------:R-:W-:Y:S01]  /*2bb0*/  FMUL R117, R66, 1.4426950216293334961 ;  /* 0x3fb8aa3b42757820 */ /* 0x000fe20000400000 */
[----:B------:R-:W-:Y:S01]  /*2bc0*/  FMUL R55, R103, 1.4426950216293334961 ;  /* 0x3fb8aa3b67377820 */ /* 0x000fe20000400000 */
[----:B------:R-:W-:Y:S01]  /*2bd0*/  FMUL R57, R105, 1.4426950216293334961 ;  /* 0x3fb8aa3b69397820 */ /* 0x000fe20000400000 */
[----:B------:R-:W-:Y:S01]  /*2be0*/  FMUL R65, R107, 1.4426950216293334961 ;  /* 0x3fb8aa3b6b417820 */ /* 0x000fe20000400000 */
[----:B------:R0:W-:Y:S01]  /*2bf0*/  MUFU.EX2 R111, R109 ;  /* 0x0000006d006f7308 */ /* 0x0001e20000000800 */
[-C--:B------:R-:W-:Y:S01]  /*2c00*/  LEA.HI.X.SX32 R87, R61, R92.reuse, 0x1, P2 ;  /* 0x0000005c3d577211 */ /* 0x080fe200010f0eff */
[--C-:B------:R-:W-:Y:S01]  /*2c10*/  FADD R66, R67, -R106.reuse ;  /* 0x8000006a43427221 */ /* 0x100fe20000000000 */
[----:B------:R-:W-:Y:S01]  /*2c20*/  LEA.HI.X.SX32 R85, R63, R92, 0x1, P3 ;  /* 0x0000005c3f557211 */ /* 0x000fe200018f0eff */
[--C-:B------:R-:W-:Y:S01]  /*2c30*/  FADD R104, R104, -R106.reuse ;  /* 0x8000006a68687221 */ /* 0x100fe20000000000 */
[----:B------:R-:W-:Y:S01]  /*2c40*/  PRMT R59, RZ, 0x7610, R59 ;  /* 0x00007610ff3b7816 */ /* 0x000fe2000000003b */
[----:B------:R-:W-:Y:S01]  /*2c50*/  FMUL R92, R66, 1.4426950216293334961 ;  /* 0x3fb8aa3b425c7820 */ /* 0x000fe20000400000 */
[----:B------:R-:W-:Y:S01]  /*2c60*/  PRMT R61, RZ, 0x7610, R61 ;  /* 0x00007610ff3d7816 */ /* 0x000fe2000000003d */
[--C-:B------:R-:W-:Y:S01]  /*2c70*/  FADD R66, R35, -R106.reuse ;  /* 0x8000006a23427221 */ /* 0x100fe20000000000 */
[----:B------:R-:W-:Y:S01]  /*2c80*/  PRMT R63, RZ, 0x7610, R63 ;  /* 0x00007610ff3f7816 */ /* 0x000fe2000000003f */
[----:B------:R-:W-:Y:S01]  /*2c90*/  FMUL R58, R104, 1.4426950216293334961 ;  /* 0x3fb8aa3b683a7820 */ /* 0x000fe20000400000 */
[----:B------:R-:W-:Y:S01]  /*2ca0*/  PRMT R67, RZ, 0x7610, R67 ;  /* 0x00007610ff437816 */ /* 0x000fe20000000043 */
[----:B------:R1:W5:Y:S01]  /*2cb0*/  @P0 LDG.E.U16 R59, desc[UR28][R100.64] ;  /* 0x0000001c643b0981 */ /* 0x000362000c1e1500 */
[----:B------:R-:W-:Y:S01]  /*2cc0*/  PRMT R103, RZ, 0x7610, R103 ;  /* 0x00007610ff677816 */ /* 0x000fe20000000067 */
[--C-:B------:R-:W-:Y:S01]  /*2cd0*/  FADD R108, R108, -R106.reuse ;  /* 0x8000006a6c6c7221 */ /* 0x100fe20000000000 */
[----:B------:R-:W-:Y:S01]  /*2ce0*/  PRMT R105, RZ, 0x7610, R105 ;  /* 0x00007610ff697816 */ /* 0x000fe20000000069 */
[----:B------:R1:W5:Y:S01]  /*2cf0*/  @P0 LDG.E.U16 R61, desc[UR28][R96.64] ;  /* 0x0000001c603d0981 */ /* 0x000362000c1e1500 */
[----:B------:R-:W-:Y:S01]  /*2d00*/  PRMT R107, RZ, 0x7610, R107 ;  /* 0x00007610ff6b7816 */ /* 0x000fe2000000006b */
[----:B------:R-:W-:Y:S01]  /*2d10*/  FMUL R104, R66, 1.4426950216293334961 ;  /* 0x3fb8aa3b42687820 */ /* 0x000fe20000400000 */
[----:B0-----:R-:W-:Y:S01]  /*2d20*/  PRMT R109, RZ, 0x7610, R109 ;  /* 0x00007610ff6d7816 */ /* 0x001fe2000000006d */
[----:B------:R1:W5:Y:S01]  /*2d30*/  @P0 LDG.E.U16 R63, desc[UR28][R90.64] ;  /* 0x0000001c5a3f0981 */ /* 0x000362000c1e1500 */
[--C-:B------:R-:W-:Y:S01]  /*2d40*/  FADD R66, R30, -R106.reuse ;  /* 0x8000006a1e427221 */ /* 0x100fe20000000000 */
[----:B------:R-:W-:Y:S01]  /*2d50*/  FMUL R60, R108, 1.4426950216293334961 ;  /* 0x3fb8aa3b6c3c7820 */ /* 0x000fe20000400000 */
[----:B------:R0:W-:Y:S01]  /*2d60*/  MUFU.EX2 R35, R92 ;  /* 0x0000005c00237308 */ /* 0x0001e20000000800 */
[----:B------:R1:W5:Y:S01]  /*2d70*/  @P0 LDG.E.U16 R67, desc[UR28][R86.64] ;  /* 0x0000001c56430981 */ /* 0x000362000c1e1500 */
[----:B------:R-:W-:Y:S01]  /*2d80*/  FMUL R108, R66, 1.4426950216293334961 ;  /* 0x3fb8aa3b426c7820 */ /* 0x000fe20000400000 */
[--C-:B------:R-:W-:Y:S01]  /*2d90*/  FADD R66, R32, -R106.reuse ;  /* 0x8000006a20427221 */ /* 0x100fe20000000000 */
[--C-:B------:R-:W-:Y:S01]  /*2da0*/  FADD R110, R110, -R106.reuse ;  /* 0x8000006a6e6e7221 */ /* 0x100fe20000000000 */
[----:B------:R1:W5:Y:S01]  /*2db0*/  @P0 LDG.E.U16 R103, desc[UR28][R98.64] ;  /* 0x0000001c62670981 */ /* 0x000362000c1e1500 */
[--C-:B------:R-:W-:Y:S01]  /*2dc0*/  FADD R112, R112, -R106.reuse ;  /* 0x8000006a70707221 */ /* 0x100fe20000000000 */
[--C-:B------:R-:W-:Y:S01]  /*2dd0*/  FADD R12, R12, -R106.reuse ;  /* 0x8000006a0c0c7221 */ /* 0x100fe20000000000 */
[----:B------:R3:W-:Y:S01]  /*2de0*/  MUFU.EX2 R30, R104 ;  /* 0x00000068001e7308 */ /* 0x0007e20000000800 */
[----:B------:R1:W5:Y:S01]  /*2df0*/  @P0 LDG.E.U16 R105, desc[UR28][R94.64] ;  /* 0x0000001c5e690981 */ /* 0x000362000c1e1500 */
[--C-:B------:R-:W-:Y:S01]  /*2e00*/  FADD R13, R13, -R106.reuse ;  /* 0x8000006a0d0d7221 */ /* 0x100fe20000000000 */
[--C-:B------:R-:W-:Y:S01]  /*2e10*/  FADD R10, R10, -R106.reuse ;  /* 0x8000006a0a0a7221 */ /* 0x100fe20000000000 */
[--C-:B------:R-:W-:Y:S01]  /*2e20*/  FADD R16, R16, -R106.reuse ;  /* 0x8000006a10107221 */ /* 0x100fe20000000000 */
[----:B------:R1:W5:Y:S01]  /*2e30*/  @P0 LDG.E.U16 R107, desc[UR28][R88.64] ;  /* 0x0000001c586b0981 */ /* 0x000362000c1e1500 */
[--C-:B------:R-:W-:Y:S01]  /*2e40*/  FADD R9, R9, -R106.reuse ;  /* 0x8000006a09097221 */ /* 0x100fe20000000000 */
[--C-:B------:R-:W-:Y:S01]  /*2e50*/  FADD R8, R8, -R106.reuse ;  /* 0x8000006a08087221 */ /* 0x100fe20000000000 */
[----:B------:R-:W-:Y:S01]  /*2e60*/  MUFU.EX2 R46, R46 ;  /* 0x0000002e002e7308 */ /* 0x000fe20000000800 */
[----:B------:R1:W5:Y:S01]  /*2e70*/  @P0 LDG.E.U16 R109, desc[UR28][R84.64] ;  /* 0x0000001c546d0981 */ /* 0x000362000c1e1500 */
[----:B0-----:R-:W-:Y:S01]  /*2e80*/  FMUL R92, R66, 1.4426950216293334961 ;  /* 0x3fb8aa3b425c7820 */ /* 0x001fe20000400000 */
[--C-:B------:R-:W-:Y:S01]  /*2e90*/  FADD R66, R31, -R106.reuse ;  /* 0x8000006a1f427221 */ /* 0x100fe20000000000 */
[----:B------:R-:W-:Y:S01]  /*2ea0*/  FMUL R62, R110, 1.4426950216293334961 ;  /* 0x3fb8aa3b6e3e7820 */ /* 0x000fe20000400000 */
[----:B------:R-:W-:Y:S01]  /*2eb0*/  FMUL R64, R112, 1.4426950216293334961 ;  /* 0x3fb8aa3b70407820 */ /* 0x000fe20000400000 */
[--C-:B------:R-:W-:Y:S01]  /*2ec0*/  FADD R7, R7, -R106.reuse ;  /* 0x8000006a07077221 */ /* 0x100fe20000000000 */
[----:B---3--:R-:W-:Y:S01]  /*2ed0*/  FMUL R104, R66, 1.4426950216293334961 ;  /* 0x3fb8aa3b42687820 */ /* 0x008fe20000400000 */
[--C-:B------:R-:W-:Y:S01]  /*2ee0*/  FADD R66, R29, -R106.reuse ;  /* 0x8000006a1d427221 */ /* 0x100fe20000000000 */
[----:B------:R0:W-:Y:S01]  /*2ef0*/  MUFU.EX2 R32, R108 ;  /* 0x0000006c00207308 */ /* 0x0001e20000000800 */
[--C-:B------:R-:W-:Y:S01]  /*2f00*/  FADD R4, R4, -R106.reuse ;  /* 0x8000006a04047221 */ /* 0x100fe20000000000 */
[--C-:B------:R-:W-:Y:S01]  /*2f10*/  FADD R113, R113, -R106.reuse ;  /* 0x8000006a71717221 */ /* 0x100fe20000000000 */
[----:B------:R-:W-:-:S05]  /*2f20*/  FADD R115, R115, -R106 ;  /* 0x8000006a73737221 */ /* 0x000fca0000000000 */
[----:B------:R-:W3:Y:S01]  /*2f30*/  MUFU.EX2 R49, R49 ;  /* 0x0000003100317308 */ /* 0x000ee20000000800 */
[----:B0-----:R-:W-:Y:S01]  /*2f40*/  FMUL R108, R66, 1.4426950216293334961 ;  /* 0x3fb8aa3b426c7820 */ /* 0x001fe20000400000 */
[----:B------:R-:W-:-:S06]  /*2f50*/  FADD R66, R26, -R106 ;  /* 0x8000006a1a427221 */ /* 0x000fcc0000000000 */
[----:B------:R-:W0:Y:S01]  /*2f60*/  MUFU.EX2 R48, R48 ;  /* 0x0000003000307308 */ /* 0x000e220000000800 */
[----:B------:R-:W-:Y:S01]  /*2f70*/  FMUL R110, R66, 1.4426950216293334961 ;  /* 0x3fb8aa3b426e7820 */ /* 0x000fe20000400000 */
[----:B------:R-:W-:-:S06]  /*2f80*/  FADD R66, R22, -R106 ;  /* 0x8000006a16427221 */ /* 0x000fcc0000000000 */
[----:B------:R4:W-:Y:S08]  /*2f90*/  MUFU.EX2 R31, R92 ;  /* 0x0000005c001f7308 */ /* 0x0009f00000000800 */
[----:B------:R-:W0:Y:S01]  /*2fa0*/  MUFU.EX2 R51, R51 ;  /* 0x0000003300337308 */ /* 0x000e220000000800 */
[----:B----4-:R-:W-:Y:S01]  /*2fb0*/  FMUL R92, R66, 1.4426950216293334961 ;  /* 0x3fb8aa3b425c7820 */ /* 0x010fe20000400000 */
[----:B------:R-:W-:Y:S01]  /*2fc0*/  FADD R66, R27, -R106 ;  /* 0x8000006a1b427221 */ /* 0x000fe20000000000 */
[----:B------:R-:W-:-:S05]  /*2fd0*/  FMUL R12, R12, 1.4426950216293334961 ;  /* 0x3fb8aa3b0c0c7820 */ /* 0x000fca0000400000 */
[----:B------:R-:W4:Y:S01]  /*2fe0*/  MUFU.EX2 R50, R50 ;  /* 0x0000003200327308 */ /* 0x000f220000000800 */
[----:B------:R-:W-:Y:S01]  /*2ff0*/  FMUL R112, R66, 1.4426950216293334961 ;  /* 0x3fb8aa3b42707820 */ /* 0x000fe20000400000 */
[----:B------:R-:W-:Y:S01]  /*3000*/  FADD R66, R20, -R106 ;  /* 0x8000006a14427221 */ /* 0x000fe20000000000 */
[----:B---3--:R-:W-:Y:S01]  /*3010*/  FADD R125, R46, R49 ;  /* 0x000000312e7d7221 */ /* 0x008fe20000000000 */
[----:B------:R-:W-:-:S04]  /*3020*/  FMUL R13, R13, 1.4426950216293334961 ;  /* 0x3fb8aa3b0d0d7820 */ /* 0x000fc80000400000 */
[----:B------:R-:W3:Y:S01]  /*3030*/  MUFU.EX2 R53, R53 ;  /* 0x0000003500357308 */ /* 0x000ee20000000800 */
[----:B------:R-:W-:-:S07]  /*3040*/  FMUL R10, R10, 1.4426950216293334961 ;  /* 0x3fb8aa3b0a0a7820 */ /* 0x000fce0000400000 */
[----:B------:R0:W-:Y:S08]  /*3050*/  MUFU.EX2 R29, R104 ;  /* 0x00000068001d7308 */ /* 0x0001f00000000800 */
[----:B------:R-:W1:Y:S01]  /*3060*/  MUFU.EX2 R52, R52 ;  /* 0x0000003400347308 */ /* 0x000e620000000800 */
[----:B0-----:R-:W-:Y:S01]  /*3070*/  FMUL R104, R66, 1.4426950216293334961 ;  /* 0x3fb8aa3b42687820 */ /* 0x001fe20000400000 */
[----:B------:R-:W-:Y:S01]  /*3080*/  FADD R66, R21, -R106 ;  /* 0x8000006a15427221 */ /* 0x000fe20000000000 */
[----:B------:R-:W-:-:S05]  /*3090*/  FMUL R9, R9, 1.4426950216293334961 ;  /* 0x3fb8aa3b09097820 */ /* 0x000fca0000400000 */
[----:B------:R-:W0:Y:S01]  /*30a0*/  MUFU.EX2 R55, R55 ;  /* 0x0000003700377308 */ /* 0x000e220000000800 */
[----:B------:R-:W-:-:S07]  /*30b0*/  FMUL R8, R8, 1.4426950216293334961 ;  /* 0x3fb8aa3b08087820 */ /* 0x000fce0000400000 */
[----:B------:R-:W0:Y:S08]  /*30c0*/  MUFU.EX2 R54, R54 ;  /* 0x0000003600367308 */ /* 0x000e300000000800 */
[----:B------:R-:W0:Y:S08]  /*30d0*/  MUFU.EX2 R57, R57 ;  /* 0x0000003900397308 */ /* 0x000e300000000800 */
[----:B------:R-:W0:Y:S01]  /*30e0*/  MUFU.EX2 R56, R56 ;  /* 0x0000003800387308 */ /* 0x000e220000000800 */
[----:B------:R-:W-:-:S07]  /*30f0*/  FMUL R7, R7, 1.4426950216293334961 ;  /* 0x3fb8aa3b07077820 */ /* 0x000fce0000400000 */
[----:B------:R-:W0:Y:S01]  /*3100*/  MUFU.EX2 R65, R65 ;  /* 0x0000004100417308 */ /* 0x000e220000000800 */
[----:B------:R-:W-:Y:S01]  /*3110*/  FMUL R4, R4, 1.4426950216293334961 ;  /* 0x3fb8aa3b04047820 */ /* 0x000fe20000400000 */
[----:B------:R-:W-:Y:S01]  /*3120*/  FMUL R113, R113, 1.4426950216293334961 ;  /* 0x3fb8aa3b71717820 */ /* 0x000fe20000400000 */
[----:B------:R-:W-:Y:S01]  /*3130*/  FADD R5, R5, -R106 ;  /* 0x8000006a05057221 */ /* 0x000fe20000000000 */
[----:B------:R-:W-:-:S04]  /*3140*/  FMUL R115, R115, 1.4426950216293334961 ;  /* 0x3fb8aa3b73737820 */ /* 0x000fc80000400000 */
[----:B------:R0:W-:Y:S08]  /*3150*/  MUFU.EX2 R119, R12 ;  /* 0x0000000c00777308 */ /* 0x0001f00000000800 */
[----:B------:R-:W-:Y:S01]  /*3160*/  MUFU.EX2 R21, R104 ;  /* 0x0000006800157308 */ /* 0x000fe20000000800 */
[----:B0-----:R-:W-:-:S07]  /*3170*/  FADD R12, R48, R125 ;  /* 0x0000007d300c7221 */ /* 0x001fce0000000000 */
[----:B------:R0:W-:Y:S08]  /*3180*/  MUFU.EX2 R104, R13 ;  /* 0x0000000d00687308 */ /* 0x0001f00000000800 */
[----:B------:R1:W-:Y:S01]  /*3190*/  MUFU.EX2 R26, R108 ;  /* 0x0000006c001a7308 */ /* 0x0003e20000000800 */
[----:B0-----:R-:W-:-:S07]  /*31a0*/  FADD R13, R51, R12 ;  /* 0x0000000c330d7221 */ /* 0x001fce0000000000 */
[----:B------:R4:W-:Y:S01]  /*31b0*/  MUFU.EX2 R121, R10 ;  /* 0x0000000a00797308 */ /* 0x0009e20000000800 */
[----:B-1----:R-:W-:Y:S01]  /*31c0*/  FMUL R108, R16, 1.4426950216293334961 ;  /* 0x3fb8aa3b106c7820 */ /* 0x002fe20000400000 */
[----:B------:R-:W-:-:S06]  /*31d0*/  FADD R16, R23, -R106 ;  /* 0x8000006a17107221 */ /* 0x000fcc0000000000 */
[----:B------:R-:W-:Y:S01]  /*31e0*/  MUFU.EX2 R123, R8 ;  /* 0x00000008007b7308 */ /* 0x000fe20000000800 */
[----:B----4-:R-:W-:-:S07]  /*31f0*/  FADD R10, R50, R13 ;  /* 0x0000000d320a7221 */ /* 0x010fce0000000000 */
[----:B------:R-:W-:Y:S08]  /*3200*/  MUFU.EX2 R23, R108 ;  /* 0x0000006c00177308 */ /* 0x000ff00000000800 */
[----:B------:R3:W-:Y:S08]  /*3210*/  MUFU.EX2 R108, R9 ;  /* 0x00000009006c7308 */ /* 0x0007f00000000800 */
[----:B------:R-:W0:Y:S01]  /*3220*/  MUFU.EX2 R58, R58 ;  /* 0x0000003a003a7308 */ /* 0x000e220000000800 */
[----:B---3--:R-:W-:-:S04]  /*3230*/  FADD R9, R53, R10 ;  /* 0x0000000a35097221 */ /* 0x008fc80000000000 */
[----:B------:R-:W-:-:S03]  /*3240*/  FADD R8, R52, R9 ;  /* 0x0000000934087221 */ /* 0x000fc60000000000 */
[----:B------:R-:W-:Y:S01]  /*3250*/  MUFU.EX2 R22, R110 ;  /* 0x0000006e00167308 */ /* 0x000fe20000000800 */
[----:B------:R-:W-:-:S04]  /*3260*/  FADD R9, R55, R8 ;  /* 0x0000000837097221 */ /* 0x000fc80000000000 */
[----:B------:R-:W-:-:S03]  /*3270*/  FADD R8, R54, R9 ;  /* 0x0000000936087221 */ /* 0x000fc60000000000 */
[----:B------:R1:W-:Y:S08]  /*3280*/  MUFU.EX2 R110, R7 ;  /* 0x00000007006e7308 */ /* 0x0003f00000000800 */
[----:B------:R-:W3:Y:S01]  /*3290*/  MUFU.EX2 R60, R60 ;  /* 0x0000003c003c7308 */ /* 0x000ee20000000800 */
[----:B-1----:R-:W-:-:S07]  /*32a0*/  FADD R7, R57, R8 ;  /* 0x0000000839077221 */ /* 0x002fce0000000000 */
[----:B------:R1:W-:Y:S01]  /*32b0*/  MUFU.EX2 R125, R4 ;  /* 0x00000004007d7308 */ /* 0x0003e20000000800 */
[----:B------:R-:W-:-:S07]  /*32c0*/  FMUL R5, R5, 1.4426950216293334961 ;  /* 0x3fb8aa3b05057820 */ /* 0x000fce0000400000 */
[----:B------:R-:W4:Y:S01]  /*32d0*/  MUFU.EX2 R113, R113 ;  /* 0x0000007100717308 */ /* 0x000f220000000800 */
[----:B-1----:R-:W-:-:S04]  /*32e0*/  FADD R4, R56, R7 ;  /* 0x0000000738047221 */ /* 0x002fc80000000000 */
[----:B------:R-:W-:-:S03]  /*32f0*/  FADD R7, R65, R4 ;  /* 0x0000000441077221 */ /* 0x000fc60000000000 */
[----:B------:R-:W1:Y:S01]  /*3300*/  MUFU.EX2 R62, R62 ;  /* 0x0000003e003e7308 */ /* 0x000e620000000800 */
[----:B0-----:R-:W-:-:S07]  /*3310*/  FADD R4, R58, R7 ;  /* 0x000000073a047221 */ /* 0x001fce0000000000 */
[----:B------:R-:W-:Y:S08]  /*3320*/  MUFU.EX2 R20, R112 ;  /* 0x0000007000147308 */ /* 0x000ff00000000800 */
[----:B------:R-:W0:Y:S08]  /*3330*/  MUFU.EX2 R115, R115 ;  /* 0x0000007300737308 */ /* 0x000e300000000800 */
[----:B------:R0:W-:Y:S08]  /*3340*/  MUFU.EX2 R112, R5 ;  /* 0x0000000500707308 */ /* 0x0001f00000000800 */
[----:B------:R-:W2:Y:S01]  /*3350*/  MUFU.EX2 R64, R64 ;  /* 0x0000004000407308 */ /* 0x000ea20000000800 */
[----:B0-----:R-:W-:-:S04]  /*3360*/  FADD R5, R111, R4 ;  /* 0x000000046f057221 */ /* 0x001fc80000000000 */
[----:B---3--:R-:W-:-:S03]  /*3370*/  FADD R4, R60, R5 ;  /* 0x000000053c047221 */ /* 0x008fc60000000000 */
[----:B------:R-:W0:Y:S01]  /*3380*/  MUFU.EX2 R117, R117 ;  /* 0x0000007500757308 */ /* 0x000e220000000800 */
[----:B----4-:R-:W-:-:S04]  /*3390*/  FADD R5, R113, R4 ;  /* 0x0000000471057221 */ /* 0x010fc80000000000 */
[----:B-1----:R-:W-:-:S04]  /*33a0*/  FADD R4, R62, R5 ;  /* 0x000000053e047221 */ /* 0x002fc80000000000 */
[----:B------:R-:W-:-:S04]  /*33b0*/  FADD R5, R115, R4 ;  /* 0x0000000473057221 */ /* 0x000fc80000000000 */
[----:B--2---:R-:W-:-:S04]  /*33c0*/  FADD R4, R64, R5 ;  /* 0x0000000540047221 */ /* 0x004fc80000000000 */
[----:B0-----:R-:W-:-:S04]  /*33d0*/  FADD R4, R117, R4 ;  /* 0x0000000475047221 */ /* 0x001fc80000000000 */
[----:B------:R-:W-:-:S04]  /*33e0*/  FADD R5, R35, R4 ;  /* 0x0000000423057221 */ /* 0x000fc80000000000 */
[----:B------:R-:W-:Y:S01]  /*33f0*/  FADD R5, R30, R5 ;  /* 0x000000051e057221 */ /* 0x000fe20000000000 */
[----:B------:R-:W0:Y:S03]  /*3400*/  MUFU.EX2 R27, R92 ;  /* 0x0000005c001b7308 */ /* 0x000e260000000800 */
[----:B------:R-:W-:-:S04]  /*3410*/  FADD R4, R32, R5 ;  /* 0x0000000520047221 */ /* 0x000fc80000000000 */
[----:B------:R-:W-:Y:S01]  /*3420*/  FADD R4, R31, R4 ;  /* 0x000000041f047221 */ /* 0x000fe20000000000 */
[----:B------:R-:W-:-:S03]  /*3430*/  FMUL R66, R66, 1.4426950216293334961 ;  /* 0x3fb8aa3b42427820 */ /* 0x000fc60000400000 */
[----:B------:R-:W-:-:S04]  /*3440*/  FADD R5, R29, R4 ;  /* 0x000000041d057221 */ /* 0x000fc80000000000 */
[----:B------:R-:W-:Y:S01]  /*3450*/  FADD R5, R26, R5 ;  /* 0x000000051a057221 */ /* 0x000fe20000000000 */
[----:B------:R-:W1:Y:S03]  /*3460*/  MUFU.EX2 R66, R66 ;  /* 0x0000004200427308 */ /* 0x000e660000000800 */
[----:B------:R-:W-:Y:S01]  /*3470*/  FADD R4, R22, R5 ;  /* 0x0000000516047221 */ /* 0x000fe20000000000 */
[----:B------:R-:W-:-:S03]  /*3480*/  FMUL R16, R16, 1.4426950216293334961 ;  /* 0x3fb8aa3b10107820 */ /* 0x000fc60000400000 */
[----:B0-----:R-:W-:Y:S01]  /*3490*/  FADD R5, R27, R4 ;  /* 0x000000041b057221 */ /* 0x001fe20000000000 */
[----:B------:R-:W0:Y:S03]  /*34a0*/  MUFU.EX2 R92, R16 ;  /* 0x00000010005c7308 */ /* 0x000e260000000800 */
[----:B------:R-:W-:-:S04]  /*34b0*/  FADD R4, R20, R5 ;  /* 0x0000000514047221 */ /* 0x000fc80000000000 */
[----:B------:R-:W-:-:S04]  /*34c0*/  FADD R5, R21, R4 ;  /* 0x0000000415057221 */ /* 0x000fc80000000000 */
[----:B-1----:R-:W-:-:S04]  /*34d0*/  FADD R4, R66, R5 ;  /* 0x0000000542047221 */ /* 0x002fc80000000000 */
[----:B------:R-:W-:-:S04]  /*34e0*/  FADD R5, R23, R4 ;  /* 0x0000000417057221 */ /* 0x000fc80000000000 */
[----:B0-----:R-:W-:-:S04]  /*34f0*/  FADD R4, R92, R5 ;  /* 0x000000055c047221 */ /* 0x001fc80000000000 */
[----:B------:R-:W-:Y:S01]  /*3500*/  FADD R5, R119, R4 ;  /* 0x0000000477057221 */ /* 0x000fe20000000000 */
[----:B------:R-:W-:-:S03]  /*3510*/  FADD R6, R6, -R106 ;  /* 0x8000006a06067221 */ /* 0x000fc60000000000 */
[----:B------:R-:W-:Y:S01]  /*3520*/  FADD R4, R104, R5 ;  /* 0x0000000568047221 */ /* 0x000fe20000000000 */
[----:B------:R-:W-:-:S03]  /*3530*/  FMUL R6, R6, 1.4426950216293334961 ;  /* 0x3fb8aa3b06067820 */ /* 0x000fc60000400000 */
[----:B------:R-:W-:Y:S01]  /*3540*/  FADD R5, R121, R4 ;  /* 0x0000000479057221 */ /* 0x000fe20000000000 */
[----:B------:R-:W-:-:S03]  /*3550*/  FADD R11, R11, -R106 ;  /* 0x8000006a0b0b7221 */ /* 0x000fc60000000000 */
[----:B------:R-:W-:Y:S01]  /*3560*/  FADD R4, R108, R5 ;  /* 0x000000056c047221 */ /* 0x000fe20000000000 */
[----:B------:R-:W0:Y:S01]  /*3570*/  MUFU.EX2 R127, R6 ;  /* 0x00000006007f7308 */ /* 0x000e220000000800 */
[----:B------:R-:W-:Y:S01]  /*3580*/  FMUL R11, R11, 1.4426950216293334961 ;  /* 0x3fb8aa3b0b0b7820 */ /* 0x000fe20000400000 */
[----:B------:R-:W-:Y:S01]  /*3590*/  FADD R15, R15, -R106 ;  /* 0x8000006a0f0f7221 */ /* 0x000fe20000000000 */
[----:B------:R-:W-:Y:S01]  /*35a0*/  FADD R5, R123, R4 ;  /* 0x000000047b057221 */ /* 0x000fe20000000000 */
[--C-:B------:R-:W-:Y:S02]  /*35b0*/  FADD R14, R14, -R106.reuse ;  /* 0x8000006a0e0e7221 */ /* 0x100fe40000000000 */
[----:B------:R-:W-:Y:S01]  /*35c0*/  FMUL R15, R15, 1.4426950216293334961 ;  /* 0x3fb8aa3b0f0f7820 */ /* 0x000fe20000400000 */
[----:B------:R-:W-:Y:S01]  /*35d0*/  FADD R4, R110, R5 ;  /* 0x000000056e047221 */ /* 0x000fe20000000000 */
[----:B------:R-:W1:Y:S01]  /*35e0*/  MUFU.EX2 R114, R11 ;  /* 0x0000000b00727308 */ /* 0x000e620000000800 */
[----:B------:R-:W-:Y:S01]  /*35f0*/  FMUL R14, R14, 1.4426950216293334961 ;  /* 0x3fb8aa3b0e0e7820 */ /* 0x000fe20000400000 */
[----:B------:R-:W-:Y:S01]  /*3600*/  FADD R25, R25, -R106 ;  /* 0x8000006a19197221 */ /* 0x000fe20000000000 */
[----:B------:R-:W-:Y:S01]  /*3610*/  FADD R5, R125, R4 ;  /* 0x000000047d057221 */ /* 0x000fe20000000000 */
[----:B------:R-:W-:-:S04]  /*3620*/  FADD R18, R18, -R106 ;  /* 0x8000006a12127221 */ /* 0x000fc80000000000 */
[----:B------:R-:W2:Y:S01]  /*3630*/  MUFU.EX2 R129, R15 ;  /* 0x0000000f00817308 */ /* 0x000ea20000000800 */
[----:B------:R-:W-:Y:S01]  /*3640*/  FMUL R25, R25, 1.4426950216293334961 ;  /* 0x3fb8aa3b19197820 */ /* 0x000fe20000400000 */
[----:B------:R-:W-:Y:S01]  /*3650*/  FADD R4, R112, R5 ;  /* 0x0000000570047221 */ /* 0x000fe20000000000 */
[----:B------:R-:W-:Y:S01]  /*3660*/  FMUL R18, R18, 1.4426950216293334961 ;  /* 0x3fb8aa3b12127820 */ /* 0x000fe20000400000 */
[----:B------:R-:W-:-:S04]  /*3670*/  FADD R28, R28, -R106 ;  /* 0x8000006a1c1c7221 */ /* 0x000fc80000000000 */
[----:B------:R-:W3:Y:S01]  /*3680*/  MUFU.EX2 R116, R14 ;  /* 0x0000000e00747308 */ /* 0x000ee20000000800 */
[----:B0-----:R-:W-:Y:S01]  /*3690*/  FADD R5, R127, R4 ;  /* 0x000000047f057221 */ /* 0x001fe20000000000 */
[----:B------:R-:W-:Y:S01]  /*36a0*/  FADD R33, R33, -R106 ;  /* 0x8000006a21217221 */ /* 0x000fe20000000000 */
[----:B------:R-:W-:-:S05]  /*36b0*/  FMUL R28, R28, 1.4426950216293334961 ;  /* 0x3fb8aa3b1c1c7820 */ /* 0x000fca0000400000 */
[----:B------:R-:W0:Y:S01]  /*36c0*/  MUFU.EX2 R131, R25 ;  /* 0x0000001900837308 */ /* 0x000e220000000800 */
[----:B-1----:R-:W-:Y:S01]  /*36d0*/  FADD R6, R114, R5 ;  /* 0x0000000572067221 */ /* 0x002fe20000000000 */
[----:B------:R-:W-:Y:S01]  /*36e0*/  FMUL R33, R33, 1.4426950216293334961 ;  /* 0x3fb8aa3b21217820 */ /* 0x000fe20000400000 */
[----:B------:R-:W-:-:S05]  /*36f0*/  FADD R37, R37, -R106 ;  /* 0x8000006a25257221 */ /* 0x000fca0000000000 */
[----:B------:R-:W1:Y:S01]  /*3700*/  MUFU.EX2 R118, R18 ;  /* 0x0000001200767308 */ /* 0x000e620000000800 */
[----:B--2---:R-:W-:Y:S01]  /*3710*/  FADD R7, R129, R6 ;  /* 0x0000000681077221 */ /* 0x004fe20000000000 */
[----:B------:R-:W-:Y:S01]  /*3720*/  FADD R34, R34, -R106 ;  /* 0x8000006a22227221 */ /* 0x000fe20000000000 */
[----:B------:R-:W-:-:S05]  /*3730*/  FMUL R37, R37, 1.4426950216293334961 ;  /* 0x3fb8aa3b25257820 */ /* 0x000fca0000400000 */
[----:B------:R-:W2:Y:S01]  /*3740*/  MUFU.EX2 R133, R28 ;  /* 0x0000001c00857308 */ /* 0x000ea20000000800 */
[----:B---3--:R-:W-:Y:S01]  /*3750*/  FADD R10, R116, R7 ;  /* 0x00000007740a7221 */ /* 0x008fe20000000000 */
[----:B------:R-:W-:Y:S01]  /*3760*/  FMUL R34, R34, 1.4426950216293334961 ;  /* 0x3fb8aa3b22227820 */ /* 0x000fe20000400000 */
[----:B------:R-:W-:-:S05]  /*3770*/  FADD R41, R41, -R106 ;  /* 0x8000006a29297221 */ /* 0x000fca0000000000 */
[----:B------:R-:W3:Y:S01]  /*3780*/  MUFU.EX2 R33, R33 ;  /* 0x0000002100217308 */ /* 0x000ee20000000800 */
[----:B0-----:R-:W-:Y:S01]  /*3790*/  FADD R11, R131, R10 ;  /* 0x0000000a830b7221 */ /* 0x001fe20000000000 */
[----:B------:R-:W-:Y:S01]  /*37a0*/  FMUL R41, R41, 1.4426950216293334961 ;  /* 0x3fb8aa3b29297820 */ /* 0x000fe20000400000 */
[----:B------:R-:W-:-:S05]  /*37b0*/  FADD R36, R36, -R106 ;  /* 0x8000006a24247221 */ /* 0x000fca0000000000 */
        /* <DEDUP_REMOVED lines=14> */
[--C-:B------:R-:W-:Y:S01]  /*38a0*/  FADD R42, R42, -R106.reuse ;  /* 0x8000006a2a2a7221 */ /* 0x100fe20000000000 */
[----:B------:R-:W-:Y:S01]  /*38b0*/  FADD R18, R17, -R106 ;  /* 0x8000006a11127221 */ /* 0x000fe20000000000 */
[----:B------:R-:W-:-:S04]  /*38c0*/  FMUL R45, R45, 1.4426950216293334961 ;  /* 0x3fb8aa3b2d2d7820 */ /* 0x000fc80000400000 */
[----:B------:R-:W0:Y:S01]  /*38d0*/  MUFU.EX2 R37, R38 ;  /* 0x0000002600257308 */ /* 0x000e220000000800 */
[----:B-1----:R-:W-:Y:S01]  /*38e0*/  FADD R28, R34, R25 ;  /* 0x00000019221c7221 */ /* 0x002fe20000000000 */
[----:B------:R-:W-:Y:S01]  /*38f0*/  FMUL R42, R42, 1.4426950216293334961 ;  /* 0x3fb8aa3b2a2a7820 */ /* 0x000fe20000400000 */
[--C-:B------:R-:W-:Y:S01]  /*3900*/  FADD R47, R47, -R106.reuse ;  /* 0x8000006a2f2f7221 */ /* 0x100fe20000000000 */
[--C-:B------:R-:W-:Y:S01]  /*3910*/  FADD R44, R44, -R106.reuse ;  /* 0x8000006a2c2c7221 */ /* 0x100fe20000000000 */
[----:B------:R-:W-:-:S03]  /*3920*/  FADD R40, R40, -R106 ;  /* 0x8000006a28287221 */ /* 0x000fc60000000000 */
[----:B------:R-:W1:Y:S01]  /*3930*/  MUFU.EX2 R43, R43 ;  /* 0x0000002b002b7308 */ /* 0x000e620000000800 */
[--C-:B------:R-:W-:Y:S01]  /*3940*/  FADD R39, R39, -R106.reuse ;  /* 0x8000006a27277221 */ /* 0x100fe20000000000 */
[----:B------:R-:W-:Y:S01]  /*3950*/  FMUL R25, R18, 1.4426950216293334961 ;  /* 0x3fb8aa3b12197820 */ /* 0x000fe20000400000 */
[----:B------:R-:W-:Y:S01]  /*3960*/  FADD R24, R24, -R106 ;  /* 0x8000006a18187221 */ /* 0x000fe20000000000 */
[----:B------:R-:W-:Y:S01]  /*3970*/  F2FP.BF16.F32.PACK_AB R17, R27, R22 ;  /* 0x000000161b11723e */ /* 0x000fe200000010ff */
[----:B--2---:R-:W-:Y:S01]  /*3980*/  FADD R27, R41, R28 ;  /* 0x0000001c291b7221 */ /* 0x004fe20000000000 */
[----:B------:R-:W-:Y:S01]  /*3990*/  F2FP.BF16.F32.PACK_AB R18, R21, R20 ;  /* 0x000000141512723e */ /* 0x000fe200000010ff */
[----:B------:R-:W-:Y:S01]  /*39a0*/  FADD R21, R19, -R106 ;  /* 0x8000006a13157221 */ /* 0x000fe20000000000 */
[----:B------:R-:W2:Y:S01]  /*39b0*/  MUFU.EX2 R122, R45 ;  /* 0x0000002d007a7308 */ /* 0x000ea20000000800 */
[----:B------:R-:W-:Y:S01]  /*39c0*/  FMUL R47, R47, 1.4426950216293334961 ;  /* 0x3fb8aa3b2f2f7820 */ /* 0x000fe20000400000 */
[----:B------:R-:W-:Y:S01]  /*39d0*/  FMUL R44, R44, 1.4426950216293334961 ;  /* 0x3fb8aa3b2c2c7820 */ /* 0x000fe20000400000 */
[----:B------:R-:W-:Y:S01]  /*39e0*/  FMUL R40, R40, 1.4426950216293334961 ;  /* 0x3fb8aa3b28287820 */ /* 0x000fe20000400000 */
[----:B------:R-:W-:Y:S01]  /*39f0*/  FMUL R39, R39, 1.4426950216293334961 ;  /* 0x3fb8aa3b27277820 */ /* 0x000fe20000400000 */
[----:B------:R-:W-:Y:S01]  /*3a00*/  F2FP.BF16.F32.PACK_AB R14, R30, R35 ;  /* 0x000000231e0e723e */ /* 0x000fe200000010ff */
[----:B------:R-:W-:Y:S01]  /*3a10*/  FMUL R24, R24, 1.4426950216293334961 ;  /* 0x3fb8aa3b18187820 */ /* 0x000fe20000400000 */
[----:B---3--:R-:W-:Y:S01]  /*3a20*/  FADD R22, R36, R27 ;  /* 0x0000001b24167221 */ /* 0x008fe20000000000 */
[----:B------:R-:W3:Y:S01]  /*3a30*/  MUFU.EX2 R42, R42 ;  /* 0x0000002a002a7308 */ /* 0x000ee20000000800 */
[----:B------:R-:W-:Y:S01]  /*3a40*/  FMUL R30, R21, 1.4426950216293334961 ;  /* 0x3fb8aa3b151e7820 */ /* 0x000fe20000400000 */
[----:B------:R-:W-:-:S06]  /*3a50*/  F2FP.BF16.F32.PACK_AB R4, R49, R46 ;  /* 0x0000002e3104723e */ /* 0x000fcc00000010ff */
[----:B------:R-:W4:Y:S08]  /*3a60*/  MUFU.EX2 R47, R47 ;  /* 0x0000002f002f7308 */ /* 0x000f300000000800 */
[----:B------:R-:W-:Y:S08]  /*3a70*/  MUFU.EX2 R45, R40 ;  /* 0x00000028002d7308 */ /* 0x000ff00000000800 */
[----:B------:R0:W-:Y:S01]  /*3a80*/  MUFU.EX2 R38, R24 ;  /* 0x0000001800267308 */ /* 0x0001e20000000800 */
[----:B------:R-:W-:-:S07]  /*3a90*/  F2FP.BF16.F32.PACK_AB R16, R26, R29 ;  /* 0x0000001d1a10723e */ /* 0x000fce00000010ff */
[----:B------:R-:W2:Y:S01]  /*3aa0*/  MUFU.EX2 R44, R44 ;  /* 0x0000002c002c7308 */ /* 0x000ea20000000800 */
[----:B0-----:R-:W-:-:S07]  /*3ab0*/  FADD R24, R37, R22 ;  /* 0x0000001625187221 */ /* 0x001fce0000000000 */
[----:B------:R-:W0:Y:S01]  /*3ac0*/  MUFU.EX2 R39, R39 ;  /* 0x0000002700277308 */ /* 0x000e220000000800 */
[----:B-1----:R-:W-:-:S07]  /*3ad0*/  FADD R27, R43, R24 ;  /* 0x000000182b1b7221 */ /* 0x002fce0000000000 */
[----:B------:R-:W-:Y:S08]  /*3ae0*/  MUFU.EX2 R40, R25 ;  /* 0x0000001900287308 */ /* 0x000ff00000000800 */
[----:B------:R1:W0:Y:S01]  /*3af0*/  MUFU.EX2 R49, R30 ;  /* 0x0000001e00317308 */ /* 0x0002220000000800 */
[----:B--2---:R-:W-:Y:S01]  /*3b00*/  FADD R29, R122, R27 ;  /* 0x0000001b7a1d7221 */ /* 0x004fe20000000000 */
[----:B------:R-:W-:-:S03]  /*3b10*/  F2FP.BF16.F32.PACK_AB R15, R31, R32 ;  /* 0x000000201f0f723e */ /* 0x000fc600000010ff */
[----:B---3--:R-:W-:Y:S01]  /*3b20*/  FADD R32, R42, R29 ;  /* 0x0000001d2a207221 */ /* 0x008fe20000000000 */
[----:B------:R-:W-:Y:S02]  /*3b30*/  F2FP.BF16.F32.PACK_AB R19, R23, R66 ;  /* 0x000000421713723e */ /* 0x000fe400000010ff */
[----:B------:R-:W-:Y:S02]  /*3b40*/  F2FP.BF16.F32.PACK_AB R28, R120, R33 ;  /* 0x00000021781c723e */ /* 0x000fe400000010ff */
[----:B-1----:R-:W-:Y:S01]  /*3b50*/  F2FP.BF16.F32.PACK_AB R30, R37, R36 ;  /* 0x00000024251e723e */ /* 0x002fe200000010ff */
[----:B----4-:R-:W-:Y:S01]  /*3b60*/  FADD R37, R47, R32 ;  /* 0x000000202f257221 */ /* 0x010fe20000000000 */
[----:B------:R-:W-:Y:S02]  /*3b70*/  F2FP.BF16.F32.PACK_AB R29, R41, R34 ;  /* 0x00000022291d723e */ /* 0x000fe400000010ff */
[----:B------:R-:W-:Y:S02]  /*3b80*/  F2FP.BF16.F32.PACK_AB R5, R51, R48 ;  /* 0x000000303305723e */ /* 0x000fe400000010ff */
[----:B------:R-:W-:-:S02]  /*3b90*/  F2FP.BF16.F32.PACK_AB R6, R53, R50 ;  /* 0x000000323506723e */ /* 0x000fc400000010ff */
[----:B------:R-:W-:Y:S02]  /*3ba0*/  F2FP.BF16.F32.PACK_AB R7, R55, R52 ;  /* 0x000000343707723e */ /* 0x000fe400000010ff */
[----:B------:R-:W-:Y:S02]  /*3bb0*/  F2FP.BF16.F32.PACK_AB R8, R57, R54 ;  /* 0x000000363908723e */ /* 0x000fe400000010ff */
[----:B------:R-:W-:Y:S02]  /*3bc0*/  F2FP.BF16.F32.PACK_AB R9, R65, R56 ;  /* 0x000000384109723e */ /* 0x000fe400000010ff */
        /* <DEDUP_REMOVED lines=15> */
[----:B0-----:R-:W-:Y:S02]  /*3cc0*/  F2FP.BF16.F32.PACK_AB R34, R38, R39 ;  /* 0x000000272622723e */ /* 0x001fe400000010ff */
[----:B------:R-:W-:Y:S01]  /*3cd0*/  F2FP.BF16.F32.PACK_AB R35, R49, R40 ;  /* 0x000000283123723e */ /* 0x000fe200000010ff */
[----:B------:R-:W-:Y:S06]  /*3ce0*/  @!P0 BRA `(.L_x_9) ;  /* 0x0000000000048947 */ /* 0x000fec0003800000 */
[----:B------:R0:W-:Y:S02]  /*3cf0*/  STTM.x32 tmem[UR11+0xc0], R4 ;  /* 0x0000c004000079ed */ /* 0x0001e400082c000b */
.L_x_9:
[----:B------:R-:W-:Y:S01]  /*3d00*/  LOP3.LUT R92, R2, 0x40, RZ, 0x3c, !PT ;  /* 0x00000040025c7812 */ /* 0x000fe200078e3cff */
[----:B-----5:R1:W-:Y:S01]  /*3d10*/  STS.U16 [R2+UR9+0x4000], R59 ;  /* 0x0040003b02007988 */ /* 0x0203e20008000409 */
[----:B0-----:R-:W-:Y:S01]  /*3d20*/  FADD R4, -R106, -INF ;  /* 0xff8000006a047421 */ /* 0x001fe20000000100 */
[----:B------:R-:W-:Y:S02]  /*3d30*/  FADD R44, R44, R37 ;  /* 0x000000252c2c7221 */ /* 0x000fe40000000000 */
[----:B------:R1:W-:Y:S01]  /*3d40*/  STS.U16 [R2+UR9+0x4400], R61 ;  /* 0x0044003d02007988 */ /* 0x0003e20008000409 */
[----:B------:R-:W-:Y:S01]  /*3d50*/  FMUL R36, R4, 1.4426950216293334961 ;  /* 0x3fb8aa3b04247820 */ /* 0x000fe20000400000 */
[----:B------:R-:W-:Y:S02]  /*3d60*/  FADD R44, R45, R44 ;  /* 0x0000002c2d2c7221 */ /* 0x000fe40000000000 */
[----:B------:R1:W-:Y:S03]  /*3d70*/  STS.U16 [R2+UR9+0x4800], R63 ;  /* 0x0048003f02007988 */ /* 0x0003e60008000409 */
[----:B------:R-:W0:Y:S01]  /*3d80*/  MUFU.EX2 R36, R36 ;  /* 0x0000002400247308 */ /* 0x000e220000000800 */
[----:B------:R1:W-:Y:S04]  /*3d90*/  STS.U16 [R2+UR9+0x4c00], R67 ;  /* 0x004c004302007988 */ /* 0x0003e80008000409 */
[----:B------:R1:W-:Y:S04]  /*3da0*/  STS.U16 [R92+UR9+0x4200], R103 ;  /* 0x004200675c007988 */ /* 0x0003e80008000409 */
[----:B------:R1:W-:Y:S04]  /*3db0*/  STS.U16 [R92+UR9+0x4600], R105 ;  /* 0x004600695c007988 */ /* 0x0003e80008000409 */
[----:B------:R1:W-:Y:S04]  /*3dc0*/  STS.U16 [R92+UR9+0x4a00], R107 ;  /* 0x004a006b5c007988 */ /* 0x0003e80008000409 */
[----:B------:R1:W-:Y:S01]  /*3dd0*/  STS.U16 [R92+UR9+0x4e00], R109 ;  /* 0x004e006d5c007988 */ /* 0x0003e20008000409 */
[----:B------:R-:W2:Y:S02]  /*3de0*/  FENCE.VIEW.ASYNC.T ;  /* 0x00000000000073c6 */ /* 0x000ea40000000200 */
[----:B--2---:R-:W-:Y:S06]  /*3df0*/  BAR.SYNC.DEFER_BLOCKING 0x0 ;  /* 0x0000000000007b1d */ /* 0x004fec0000010000 */
[----:B------:R-:W2:Y:S01]  /*3e00*/  LDTM.x32 R4, tmem[UR11] ;  /* 0x0000000b000479ee */ /* 0x000ea200082c0000 */
[----:B------:R-:W-:Y:S01]  /*3e10*/  NOP ;  /* 0x0000000000007918 */ /* 0x000fe20000000000 */
[----:B01----:R-:W-:Y:S05]  /*3e20*/  @!P0 BRA `(.L_x_10) ;  /* 0x0000000000848947 */ /* 0x003fea0003800000 */
[C---:B--2---:R-:W-:Y:S01]  /*3e30*/  FMUL R4, R36.reuse, R4 ;  /* 0x0000000424047220 */ /* 0x044fe20000400000 */
[C---:B------:R-:W-:Y:S01]  /*3e40*/  FMUL R5, R36.reuse, R5 ;  /* 0x0000000524057220 */ /* 0x040fe20000400000 */
        /* <DEDUP_REMOVED lines=29> */
[----:B------:R-:W-:-:S04]  /*4020*/  FMUL R35, R36, R35 ;  /* 0x0000002324237220 */ /* 0x000fc80000400000 */
[----:B------:R0:W-:Y:S03]  /*4030*/  STTM.x32 tmem[UR11], R4 ;  /* 0x00000004000079ed */ /* 0x0001e600082c000b */
.L_x_10:
[----:B--2---:R-:W1:Y:S02]  /*4040*/  FENCE.VIEW.ASYNC.T ;  /* 0x00000000000073c6 */ /* 0x004e640000000200 */
[----:B-1----:R-:W-:Y:S01]  /*4050*/  BAR.SYNC.DEFER_BLOCKING 0x0 ;  /* 0x0000000000007b1d */ /* 0x002fe20000010000 */
[----:B------:R-:W-:Y:S01]  /*4060*/  FADD R39, R39, R44 ;  /* 0x0000002c27277221 */ /* 0x000fe20000000000 */
[----:B------:R-:W-:Y:S01]  /*4070*/  UIADD3 UR20, UPT, UPT, UR9, 0x7000, URZ ;  /* 0x0000700009147890 */ /* 0x000fe2000fffe0ff */
[----:B------:R-:W-:Y:S01]  /*4080*/  FSEL R106, R106, -INF , P0 ;  /* 0xff8000006a6a7808 */ /* 0x000fe20000000000 */
[----:B------:R-:W-:Y:S01]  /*4090*/  UIADD3 UR7, UPT, UPT, UR10, 0xc0, URZ ;  /* 0x000000c00a077890 */ /* 0x000fe2000fffe0ff */
[----:B------:R-:W-:-:S04]  /*40a0*/  FADD R39, R38, R39 ;  /* 0x0000002726277221 */ /* 0x000fc80000000000 */
[----:B------:R-:W-:-:S04]  /*40b0*/  FADD R40, R40, R39 ;  /* 0x0000002728287221 */ /* 0x000fc80000000000 */
[----:B------:R-:W-:-:S04]  /*40c0*/  FADD R49, R49, R40 ;  /* 0x0000002831317221 */ /* 0x000fc80000000000 */
[----:B------:R-:W-:-:S05]  /*40d0*/  FADD R49, R36, R49 ;  /* 0x0000003124317221 */ /* 0x000fca0000000000 */
[----:B------:R-:W-:Y:S01]  /*40e0*/  FSEL R103, R49, 1, P0 ;  /* 0x3f80000031677808 */ /* 0x000fe20000000000 */
[----:B------:R1:W-:Y:S06]  /*40f0*/  MEMBAR.ALL.CTA ;  /* 0x0000000000007992 */ /* 0x0003ec0000008000 */
[----:B-1----:R-:W1:Y:S02]  /*4100*/  FENCE.VIEW.ASYNC.S ;  /* 0x00000000000073c6 */ /* 0x002e640000000000 */
[----:B-1----:R-:W-:Y:S06]  /*4110*/  BAR.SYNC.DEFER_BLOCKING 0x0 ;  /* 0x0000000000007b1d */ /* 0x002fec0000010000 */
[----:B------:R-:W-:Y:S05]  /*4120*/  @!P1 BRA `(.L_x_11) ;  /* 0x0000000000d89947 */ /* 0x000fea0003800000 */
[----:B------:R-:W-:Y:S01]  /*4130*/  UIADD3 UR5, UPT, UPT, UR9, 0x4000, URZ ;  /* 0x0000400009057890 */ /* 0x000fe2000fffe0ff */
[----:B------:R-:W-:Y:S01]  /*4140*/  BSSY.RECONVERGENT B0, `(.L_x_12) ;  /* 0x0000033000007945 */ /* 0x000fe20003800200 */
[----:B------:R-:W-:Y:S01]  /*4150*/  UMOV UR4, URZ ;  /* 0x000000ff00047c82 */ /* 0x000fe20008000000 */
[----:B------:R-:W-:Y:S02]  /*4160*/  UIADD3 UR6, UPT, UPT, UR10, 0xc8, URZ ;  /* 0x000000c80a067890 */ /* 0x000fe4000fffe0ff */
[----:B------:R-:W-:Y:S02]  /*4170*/  USHF.R.U32.HI UR5, URZ, 0x4, UR5 ;  /* 0x00000004ff057899 */ /* 0x000fe40008011605 */
[----:B------:R-:W-:Y:S02]  /*4180*/  UIADD3 UR16, UPT, UPT, UR10, 0xd0, URZ ;  /* 0x000000d00a107890 */ /* 0x000fe4000fffe0ff */
[----:B------:R-:W-:Y:S02]  /*4190*/  USGXT.U32 UR18, UR5, 0xe ;  /* 0x0000000e0512789a */ /* 0x000fe40008000000 */
[----:B------:R-:W-:-:S02]  /*41a0*/  UIADD3 UR21, UPT, UPT, UR10, 0xd8, URZ ;  /* 0x000000d80a157890 */ /* 0x000fc4000fffe0ff */
[----:B------:R-:W-:Y:S02]  /*41b0*/  UIADD3 UR36, UP1, UPT, UR18, 0x2, URZ ;  /* 0x0000000212247890 */ /* 0x000fe4000ff3e0ff */
[----:B------:R-:W-:Y:S02]  /*41c0*/  UIADD3 UR30, UPT, UPT, UR10, 0x20, URZ ;  /* 0x000000200a1e7890 */ /* 0x000fe4000fffe0ff */
[----:B------:R-:W-:Y:S02]  /*41d0*/  UIADD3.X UR37, UPT, UPT, UR4, 0x40004040, URZ, UP1, !UPT ;  /* 0x4000404004257890 */ /* 0x000fe40008ffe4ff */
[----:B------:R-:W-:Y:S02]  /*41e0*/  UIADD3 UR31, UPT, UPT, UR10, 0xe0, URZ ;  /* 0x000000e00a1f7890 */ /* 0x000fe4000fffe0ff */
[----:B------:R-:W-:Y:S02]  /*41f0*/  UIADD3.64 UR4, UPT, UPT, UR36, 0x2, URZ ;  /* 0x0000000224047897 */ /* 0x000fe4000fffe0ff */
[----:B------:R-:W-:Y:S01]  /*4200*/  UIADD3.64 UR26, UPT, UPT, UR36, 0x4, URZ ;  /* 0x00000004241a7897 */ /* 0x000fe2000fffe0ff */
[----:B------:R-:W-:Y:S01]  /*4210*/  ELECT P0, URZ, PT ;  /* 0x0000000000ff782f */ /* 0x000fe20003800000 */
[----:B------:R-:W-:-:S02]  /*4220*/  UIADD3 UR35, UPT, UPT, UR10, 0x20, URZ ;  /* 0x000000200a237890 */ /* 0x000fc4000fffe0ff */
[----:B------:R-:W-:Y:S02]  /*4230*/  UIADD3 UR32, UPT, UPT, UR10, 0xe8, URZ ;  /* 0x000000e80a207890 */ /* 0x000fe4000fffe0ff */
[----:B------:R-:W-:Y:S02]  /*4240*/  UIADD3 UR46, UPT, UPT, UR10, 0x20, URZ ;  /* 0x000000200a2e7890 */ /* 0x000fe4000fffe0ff */
[----:B------:R-:W-:Y:S01]  /*4250*/  UIADD3 UR33, UPT, UPT, UR10, 0xf0, URZ ;  /* 0x000000f00a217890 */ /* 0x000fe2000fffe0ff */
[----:B------:R-:W-:Y:S01]  /*4260*/  UMOV UR22, 0x0 ;  /* 0x0000000000167882 */ /* 0x000fe20000000000 */
[----:B------:R-:W-:Y:S01]  /*4270*/  UMOV UR23, 0x8080490 ;  /* 0x0808049000177882 */ /* 0x000fe20000000000 */
[----:B------:R-:W-:Y:S02]  /*4280*/  UIADD3 UR47, UPT, UPT, UR10, 0x20, URZ ;  /* 0x000000200a2f7890 */ /* 0x000fe4000fffe0ff */
[----:B------:R-:W-:Y:S01]  /*4290*/  UIADD3 UR34, UPT, UPT, UR10, 0xf8, URZ ;  /* 0x000000f80a227890 */ /* 0x000fe2000fffe0ff */
[----:B------:R-:W-:Y:S01]  /*42a0*/  UMOV UR19, 0x40004040 ;  /* 0x4000404000137882 */ /* 0x000fe20000000000 */
[----:B------:R-:W-:Y:S01]  /*42b0*/  UMOV UR24, 0x0 ;  /* 0x0000000000187882 */ /* 0x000fe20000000000 */
[----:B------:R-:W-:Y:S01]  /*42c0*/  UMOV UR25, 0x8080490 ;  /* 0x0808049000197882 */ /* 0x000fe20000000000 */
[----:B------:R-:W-:Y:S01]  /*42d0*/  UMOV UR38, 0x0 ;  /* 0x0000000000267882 */ /* 0x000fe20000000000 */
[----:B------:R-:W-:Y:S01]  /*42e0*/  UMOV UR39, 0x8080490 ;  /* 0x0808049000277882 */ /* 0x000fe20000000000 */
[----:B------:R1:W-:Y:S01]  /*42f0*/  UTCHMMA tmem[UR7], gdesc[UR18], tmem[UR10], tmem[UR22], idesc[UR23], UPT ;  /* 0x00ff1612070079ea */ /* 0x0003e2000b80000a */
        /* <DEDUP_REMOVED lines=15> */
[----:B------:R1:W-:Y:S01]  /*43f0*/  UTCHMMA tmem[UR33], gdesc[UR4], tmem[UR46], tmem[UR48], idesc[UR49], UPT ;  /* 0x00ff3004210079ea */ /* 0x0003e2000b80002e */
[----:B------:R1:W-:Y:S01]  /*4400*/  UTCHMMA tmem[UR34], gdesc[UR26], tmem[UR47], tmem[UR50], idesc[UR51], UPT ;  /* 0x00ff321a220079ea */ /* 0x0003e2000b80002f */
[----:B------:R-:W-:Y:S05]  /*4410*/  @!P0 BRA `(.L_x_13) ;  /* 0x0000000000148947 */ /* 0x000fea0003800000 */
[----:B-1----:R-:W-:Y:S01]  /*4420*/  UMOV UR4, UR20 ;  /* 0x0000001400047c82 */ /* 0x002fe20008000000 */
[----:B------:R-:W-:Y:S02]  /*4430*/  UMOV UR5, URZ ;  /* 0x000000ff00057c82 */ /* 0x000fe40008000000 */
[----:B------:R-:W-:Y:S02]  /*4440*/  UMOV UR4, UR4 ;  /* 0x0000000400047c82 */ /* 0x000fe40008000000 */
[----:B------:R2:W-:Y:S01]  /*4450*/  UTCBAR [UR4], URZ ;  /* 0x000000ff040073e9 */ /* 0x0005e200080000ff */
[----:B------:R-:W-:Y:S02]  /*4460*/  NOP ;  /* 0x0000000000007918 */ /* 0x000fe40000000000 */
.L_x_13:
[----:B-12---:R-:W-:Y:S05]  /*4470*/  BSYNC.RECONVERGENT B0 ;  /* 0x0000000000007941 */ /* 0x006fea0003800200 */
.L_x_12:
[----:B------:R-:W-:Y:S05]  /*4480*/  BRA `(.L_x_14) ;  /* 0x0000000000087947 */ /* 0x000fea0003800000 */
.L_x_11:
[----:B------:R-:W-:-:S13]  /*4490*/  ISETP.GE.AND P0, PT, R102, RZ, PT ;  /* 0x000000ff6600720c */ /* 0x000fda0003f06270 */
[----:B------:R-:W-:Y:S05]  /*44a0*/  @!P0 BRA `(.L_x_15) ;  /* 0x0000004400c48947 */ /* 0x000fea0003800000 */
.L_x_14:
[----:B------:R-:W-:Y:S01]  /*44b0*/  UIADD3 UR4, UPT, UPT, UR9, 0x6000, URZ ;  /* 0x0000600009047890 */ /* 0x000fe2000fffe0ff */
[----:B------:R-:W-:Y:S01]  /*44c0*/  IMAD.SHL.U32 R93, R93, 0x40, RZ ;  /* 0x000000405d5d7824 */ /* 0x000fe200078e00ff */
[----:B------:R-:W-:Y:S01]  /*44d0*/  USHF.R.U32.HI UR24, URZ, 0x4, UR9 ;  /* 0x00000004ff187899 */ /* 0x000fe20008011609 */
[----:B------:R-:W-:Y:S01]  /*44e0*/  VIADD R104, R102, 0xc0 ;  /* 0x000000c066687836 */ /* 0x000fe20000000000 */
[----:B------:R-:W-:Y:S01]  /*44f0*/  USHF.R.U32.HI UR16, URZ, 0x4, UR4 ;  /* 0x00000004ff107899 */ /* 0x000fe20008011604 */
[----:B------:R-:W-:Y:S01]  /*4500*/  CS2R R108, SRZ ;  /* 0x00000000006c7805 */ /* 0x000fe2000001ff00 */
[----:B------:R-:W-:Y:S01]  /*4510*/  USHF.R.U32.HI UR14, URZ, 0x4, UR14 ;  /* 0x00000004ff0e7899 */ /* 0x000fe2000801160e */
[----:B------:R-:W-:Y:S01]  /*4520*/  IMAD.MOV.U32 R120, RZ, RZ, RZ ;  /* 0x000000ffff787224 */ /* 0x000fe200078e00ff */
[----:B------:R-:W-:Y:S01]  /*4530*/  USGXT.U32 UR24, UR24, 0xe ;  /* 0x0000000e1818789a */ /* 0x000fe20008000000 */
[----:B------:R-:W-:Y:S01]  /*4540*/  IMAD.MOV.U32 R102, RZ, RZ, RZ ;  /* 0x000000ffff667224 */ /* 0x000fe200078e00ff */
[----:B------:R-:W-:Y:S01]  /*4550*/  USGXT.U32 UR16, UR16, 0xe ;  /* 0x0000000e1010789a */ /* 0x000fe20008000000 */
[----:B------:R-:W-:Y:S01]  /*4560*/  IMAD.MOV.U32 R107, RZ, RZ, R93 ;  /* 0x000000ffff6b7224 */ /* 0x000fe200078e005d */
[----:B------:R-:W-:-:S02]  /*4570*/  USGXT.U32 UR4, UR14, 0xe ;  /* 0x0000000e0e04789a */ /* 0x000fc40008000000 */
[----:B------:R-:W-:Y:S02]  /*4580*/  USHF.L.U32 UR22, UR17, 0x6, URZ ;  /* 0x0000000611167899 */ /* 0x000fe400080006ff */
[----:B------:R-:W-:Y:S02]  /*4590*/  UIADD3 UR14, UP2, UPT, UR24, 0x1000080, URZ ;  /* 0x01000080180e7890 */ /* 0x000fe4000ff5e0ff */
[----:B------:R-:W-:Y:S01]  /*45a0*/  UIADD3 UR32, UP3, UPT, UR16, 0x2, URZ ;  /* 0x0000000210207890 */ /* 0x000fe2000ff7e0ff */
[----:B------:R-:W-:Y:S01]  /*45b0*/  UMOV UR5, URZ ;  /* 0x000000ff00057c82 */ /* 0x000fe20008000000 */
[----:B------:R-:W-:Y:S01]  /*45c0*/  UMOV UR6, URZ ;  /* 0x000000ff00067c82 */ /* 0x000fe20008000000 */
[----:B------:R-:W-:Y:S01]  /*45d0*/  UISETP.NE.U32.AND UP1, UPT, UR15, URZ, UPT ;  /* 0x000000ff0f00728c */ /* 0x000fe2000bf25070 */
[----:B------:R-:W-:Y:S01]  /*45e0*/  IMAD.U32 R105, RZ, RZ, UR22 ;  /* 0x00000016ff697e24 */ /* 0x000fe2000f8e00ff */
[----:B------:R-:W-:Y:S02]  /*45f0*/  UIADD3.X UR15, UPT, UPT, UR5, 0x40004040, URZ, UP2, !UPT ;  /* 0x40004040050f7890 */ /* 0x000fe400097fe4ff */
[----:B------:R-:W-:-:S02]  /*4600*/  UIADD3.X UR33, UPT, UPT, UR6, 0x40004040, URZ, UP3, !UPT ;  /* 0x4000404006217890 */ /* 0x000fc40009ffe4ff */
[----:B------:R-:W-:Y:S02]  /*4610*/  UIADD3 UR34, UP2, UPT, UR14, 0x180, URZ ;  /* 0x000001800e227890 */ /* 0x000fe4000ff5e0ff */
[----:B------:R-:W-:Y:S01]  /*4620*/  UIADD3 UR36, UP3, UPT, UR14, 0x200, URZ ;  /* 0x000002000e247890 */ /* 0x000fe2000ff7e0ff */
[----:B------:R-:W-:Y:S01]  /*4630*/  UMOV UR18, 0xfffffffe ;  /* 0xfffffffe00127882 */ /* 0x000fe20000000000 */
[----:B------:R-:W-:Y:S01]  /*4640*/  UMOV UR19, 0x7fffbfdf ;  /* 0x7fffbfdf00137882 */ /* 0x000fe20000000000 */
[----:B------:R-:W-:Y:S01]  /*4650*/  UMOV UR23, UR20 ;  /* 0x0000001400177c82 */ /* 0x000fe20008000000 */
[----:B------:R-:W1:Y:S01]  /*4660*/  LDCU UR42, c[0x0][0x3a8] ;  /* 0x00007500ff2a77ac */ /* 0x000e620008000800 */
[----:B------:R-:W-:Y:S02]  /*4670*/  ULOP3.LUT UR24, UR24, 0x1000000, URZ, 0xfc, !UPT ;  /* 0x0100000018187892 */ /* 0x000fe4000f8efcff */
[----:B------:R-:W-:Y:S02]  /*4680*/  UIADD3.64 UR18, UPT, UPT, UR4, -UR18, URZ ;  /* 0x8000001204127297 */ /* 0x000fe4000fffe0ff */
[----:B------:R-:W-:-:S02]  /*4690*/  UIADD3.X UR35, UPT, UPT, UR15, URZ, URZ, UP2, !UPT ;  /* 0x000000ff0f237290 */ /* 0x000fc400097fe4ff */
[----:B------:R-:W-:Y:S02]  /*46a0*/  UIADD3.X UR37, UPT, UPT, UR15, URZ, URZ, UP3, !UPT ;  /* 0x000000ff0f257290 */ /* 0x000fe40009ffe4ff */
[----:B------:R-:W-:Y:S02]  /*46b0*/  UIADD3.64 UR38, UPT, UPT, UR32, 0x2, URZ ;  /* 0x0000000220267897 */ /* 0x000fe4000fffe0ff */
[----:B------:R-:W-:Y:S01]  /*46c0*/  UIADD3.64 UR40, UPT, UPT, UR32, 0x4, URZ ;  /* 0x0000000420287897 */ /* 0x000fe2000fffe0ff */
[----:B------:R-:W-:Y:S01]  /*46d0*/  UMOV UR6, 0x1 ;  /* 0x0000000100067882 */ /* 0x000fe20000000000 */
[----:B------:R-:W-:Y:S01]  /*46e0*/  UMOV UR20, UR4 ;  /* 0x0000000400147c82 */ /* 0x000fe20008000000 */
[----:B------:R-:W-:Y:S01]  /*46f0*/  UMOV UR21, 0x80004020 ;  /* 0x8000402000157882 */ /* 0x000fe20000000000 */
[----:B------:R-:W-:-:S08]  /*4700*/  UMOV UR17, 0x40004040 ;  /* 0x4000404000117882 */ /* 0x000fd00000000000 */
.L_x_20:
[----:B0-----:R-:W-:-:S04]  /*4710*/  IMAD.WIDE R4, R107, 0x2, R82 ;  /* 0x000000026b047825 */ /* 0x001fc800078e0252 */
[C---:B------:R-:W-:Y:S02]  /*4720*/  IMAD.WIDE R6, R107.reuse, 0x2, R80 ;  /* 0x000000026b067825 */ /* 0x040fe400078e0250 */
[----:B------:R0:W2:Y:S02]  /*4730*/  LDG.E.U16 R5, desc[UR28][R4.64] ;  /* 0x0000001c04057981 */ /* 0x0000a4000c1e1500 */
[C---:B------:R-:W-:Y:S02]  /*4740*/  IMAD.WIDE R8, R107.reuse, 0x2, R78 ;  /* 0x000000026b087825 */ /* 0x040fe400078e024e */
[----:B------:R3:W4:Y:S02]  /*4750*/  LDG.E.U16 R7, desc[UR28][R6.64] ;  /* 0x0000001c06077981 */ /* 0x000724000c1e1500 */
[C---:B------:R-:W-:Y:S02]  /*4760*/  IMAD.WIDE R10, R107.reuse, 0x2, R76 ;  /* 0x000000026b0a7825 */ /* 0x040fe400078e024c */
[----:B------:R-:W5:Y:S02]  /*4770*/  LDG.E.U16 R9, desc[UR28][R8.64] ;  /* 0x0000001c08097981 */ /* 0x000f64000c1e1500 */
[----:B------:R-:W-:-:S02]  /*4780*/  IMAD.WIDE R12, R107, 0x2, R74 ;  /* 0x000000026b0c7825 */ /* 0x000fc400078e024a */
[----:B------:R1:W5:Y:S02]  /*4790*/  LDG.E.U16 R11, desc[UR28][R10.64] ;  /* 0x0000001c0a0b7981 */ /* 0x000364000c1e1500 */
[C---:B------:R-:W-:Y:S02]  /*47a0*/  IMAD.WIDE R14, R107.reuse, 0x2, R72 ;  /* 0x000000026b0e7825 */ /* 0x040fe400078e0248 */
[----:B------:R0:W5:Y:S02]  /*47b0*/  LDG.E.U16 R13, desc[UR28][R12.64] ;  /* 0x0000001c0c0d7981 */ /* 0x000164000c1e1500 */
[C---:B------:R-:W-:Y:S02]  /*47c0*/  IMAD.WIDE R16, R107.reuse, 0x2, R70 ;  /* 0x000000026b107825 */ /* 0x040fe400078e0246 */
[----:B------:R-:W5:Y:S02]  /*47d0*/  LDG.E.U16 R15, desc[UR28][R14.64] ;  /* 0x0000001c0e0f7981 */ /* 0x000f64000c1e1500 */
[----:B------:R-:W-:-:S02]  /*47e0*/  IMAD.WIDE R18, R107, 0x2, R68 ;  /* 0x000000026b127825 */ /* 0x000fc400078e0244 */
[----:B------:R0:W5:Y:S04]  /*47f0*/  LDG.E.U16 R17, desc[UR28][R16.64] ;  /* 0x0000001c10117981 */ /* 0x000168000c1e1500 */
[----:B------:R0:W5:Y:S01]  /*4800*/  LDG.E.U16 R19, desc[UR28][R18.64] ;  /* 0x0000001c12137981 */ /* 0x000162000c1e1500 */
[C---:B------:R-:W-:Y:S02]  /*4810*/  IADD3 R159, P1, PT, R109.reuse, 0x41, RZ ;  /* 0x000000416d9f7810 */ /* 0x040fe40007f3e0ff */
[C---:B------:R-:W-:Y:S02]  /*4820*/  IADD3 R167, P3, PT, R109.reuse, 0x43, RZ ;  /* 0x000000436da77810 */ /* 0x040fe40007f7e0ff */
[C---:B------:R-:W-:Y:S01]  /*4830*/  IADD3 R169, P0, PT, R109.reuse, 0x42, RZ ;  /* 0x000000426da97810 */ /* 0x040fe20007f1e0ff */
[--C-:B------:R-:W-:Y:S01]  /*4840*/  IMAD.X R110, RZ, RZ, R120.reuse, P1 ;  /* 0x000000ffff6e7224 */ /* 0x100fe200008e0678 */
[C---:B------:R-:W-:Y:S01]  /*4850*/  IADD3 R157, P6, PT, R109.reuse, 0x45, RZ ;  /* 0x000000456d9d7810 */ /* 0x040fe20007fde0ff */
[----:B------:R-:W-:Y:S01]  /*4860*/  IMAD.X R148, RZ, RZ, R120, P3 ;  /* 0x000000ffff947224 */ /* 0x000fe200018e0678 */
[----:B------:R-:W-:-:S02]  /*4870*/  IADD3 R155, P1, PT, R109, 0x46, RZ ;  /* 0x000000466d9b7810 */ /* 0x000fc40007f3e0ff */
[C---:B------:R-:W-:Y:S01]  /*4880*/  IADD3 R143, P3, PT, R109.reuse, 0x48, RZ ;  /* 0x000000486d8f7810 */ /* 0x040fe20007f7e0ff */
[--C-:B------:R-:W-:Y:S01]  /*4890*/  IMAD.X R152, RZ, RZ, R120.reuse, P0 ;  /* 0x000000ffff987224 */ /* 0x100fe200000e0678 */
[C---:B------:R-:W-:Y:S01]  /*48a0*/  IADD3 R161, P0, PT, R109.reuse, 0x47, RZ ;  /* 0x000000476da17810 */ /* 0x040fe20007f1e0ff */
[--C-:B------:R-:W-:Y:S01]  /*48b0*/  IMAD.X R186, RZ, RZ, R120.reuse, P6 ;  /* 0x000000ffffba7224 */ /* 0x100fe200030e0678 */
[C---:B------:R-:W-:Y:S01]  /*48c0*/  IADD3 R171, P2, PT, R109.reuse, 0x44, RZ ;  /* 0x000000446dab7810 */ /* 0x040fe20007f5e0ff */
[--C-:B------:R-:W-:Y:S01]  /*48d0*/  IMAD.X R184, RZ, RZ, R120.reuse, P1 ;  /* 0x000000ffffb87224 */ /* 0x100fe200008e0678 */
[C---:B------:R-:W-:Y:S01]  /*48e0*/  IADD3 R145, P6, PT, R109.reuse, 0x4a, RZ ;  /* 0x0000004a6d917810 */ /* 0x040fe20007fde0ff */
[--C-:B------:R-:W-:Y:S01]  /*48f0*/  IMAD.X R180, RZ, RZ, R120.reuse, P3 ;  /* 0x000000ffffb47224 */ /* 0x100fe200018e0678 */
[C---:B------:R-:W-:Y:S02]  /*4900*/  IADD3 R131, P1, PT, R109.reuse, 0x4b, RZ ;  /* 0x0000004b6d837810 */ /* 0x040fe40007f3e0ff */
        /* <DEDUP_REMOVED lines=17> */
[--C-:B0-----:R-:W-:Y:S01]  /*4a20*/  IMAD.X R4, RZ, RZ, R120.reuse, P1 ;  /* 0x000000ffff047224 */ /* 0x101fe200008e0678 */
[C---:B------:R-:W-:Y:S01]  /*4a30*/  IADD3 R31, P1, PT, R109.reuse, 0x55, RZ ;  /* 0x000000556d1f7810 */ /* 0x040fe20007f3e0ff */
[--C-:B------:R-:W-:Y:S01]  /*4a40*/  IMAD.X R160, RZ, RZ, R120.reuse, P3 ;  /* 0x000000ffffa07224 */ /* 0x100fe200018e0678 */
[C---:B------:R-:W-:Y:S01]  /*4a50*/  IADD3 R35, P3, PT, R109.reuse, 0x57, RZ ;  /* 0x000000576d237810 */ /* 0x040fe20007f7e0ff */
[--C-:B---3--:R-:W-:Y:S01]  /*4a60*/  IMAD.X R6, RZ, RZ, R120.reuse, P0 ;  /* 0x000000ffff067224 */ /* 0x108fe200000e0678 */
[C---:B------:R-:W-:Y:S01]  /*4a70*/  IADD3 R33, P0, PT, R109.reuse, 0x56, RZ ;  /* 0x000000566d217810 */ /* 0x040fe20007f1e0ff */
[--C-:B------:R-:W-:Y:S01]  /*4a80*/  IMAD.X R166, RZ, RZ, R120.reuse, P2 ;  /* 0x000000ffffa67224 */ /* 0x100fe200010e0678 */
[C---:B------:R-:W-:Y:S01]  /*4a90*/  IADD3 R27, P2, PT, R109.reuse, 0x53, RZ ;  /* 0x000000536d1b7810 */ /* 0x040fe20007f5e0ff */
[--C-:B-1----:R-:W-:Y:S01]  /*4aa0*/  IMAD.X R10, RZ, RZ, R120.reuse, P6 ;  /* 0x000000ffff0a7224 */ /* 0x102fe200030e0678 */
        /* <DEDUP_REMOVED lines=58> */
[----:B------:R-:W-:Y:S01]  /*4e50*/  IADD3 R115, P2, PT, R109, 0x71, RZ ;  /* 0x000000716d737810 */ /* 0x000fe20007f5e0ff */
[--C-:B------:R-:W-:Y:S01]  /*4e60*/  IMAD.X R54, RZ, RZ, R120.reuse, P6 ;  /* 0x000000ffff367224 */ /* 0x100fe200030e0678 */
[-C--:B------:R-:W-:Y:S01]  /*4e70*/  ISETP.GT.U32.AND P6, PT, R121, R0.reuse, PT ;  /* 0x000000007900720c */ /* 0x080fe20003fc4070 */
        /* <DEDUP_REMOVED lines=25> */
[----:B------:R-:W-:Y:S01]  /*5010*/  ISETP.GT.U32.AND.EX P2, PT, R60, RZ, PT, P2 ;  /* 0x000000ff3c00720c */ /* 0x000fe20003f44120 */
[----:B------:R-:W-:Y:S01]  /*5020*/  IMAD.X R176, RZ, RZ, R120, P1 ;  /* 0x000000ffffb07224 */ /* 0x000fe200008e0678 */
[----:B------:R-:W-:-:S02]  /*5030*/  ISETP.GT.U32.AND P3, PT, R123, R0, PT ;  /* 0x000000007b00720c */ /* 0x000fc40003f64070 */
[-C--:B------:R-:W-:Y:S02]  /*5040*/  ISETP.GT.U32.AND P1, PT, R121, R0.reuse, PT ;  /* 0x000000007900720c */ /* 0x080fe40003f24070 */
[----:B------:R-:W-:Y:S01]  /*5050*/  ISETP.GT.U32.AND.EX P6, PT, R58, RZ, PT, P6 ;  /* 0x000000ff3a00720c */ /* 0x000fe20003fc4160 */
[----:B------:R-:W-:Y:S01]  /*5060*/  IMAD.X R120, RZ, RZ, R120, P0 ;  /* 0x000000ffff787224 */ /* 0x000fe200000e0678 */
[----:B------:R-:W-:Y:S02]  /*5070*/  SEL R126, RZ, 0x4, !P2 ;  /* 0x00000004ff7e7807 */ /* 0x000fe40005000000 */
[-C--:B------:R-:W-:Y:S02]  /*5080*/  ISETP.GT.U32.AND P0, PT, R115, R0.reuse, PT ;  /* 0x000000007300720c */ /* 0x080fe40003f04070 */
[----:B------:R-:W-:Y:S02]  /*5090*/  ISETP.GT.U32.AND P2, PT, R113, R0, PT ;  /* 0x000000007100720c */ /* 0x000fe40003f44070 */
[----:B------:R-:W-:-:S02]  /*50a0*/  ISETP.GT.U32.AND.EX P3, PT, R64, RZ, PT, P3 ;  /* 0x000000ff4000720c */ /* 0x000fc40003f64130 */
[----:B------:R-:W-:Y:S02]  /*50b0*/  SEL R123, RZ, 0x7fff8, !P6 ;  /* 0x0007fff8ff7b7807 */ /* 0x000fe40007000000 */
[----:B------:R-:W-:Y:S02]  /*50c0*/  ISETP.GT.U32.AND.EX P1, PT, R62, RZ, PT, P1 ;  /* 0x000000ff3e00720c */ /* 0x000fe40003f24110 */
[----:B------:R-:W-:Y:S02]  /*50d0*/  ISETP.GT.U32.AND P6, PT, R119, R0, PT ;  /* 0x000000007700720c */ /* 0x000fe40003fc4070 */
[----:B------:R-:W-:Y:S02]  /*50e0*/  SEL R128, RZ, 0x1, !P3 ;  /* 0x00000001ff807807 */ /* 0x000fe40005800000 */
[----:B------:R-:W-:Y:S02]  /*50f0*/  ISETP.GT.U32.AND.EX P0, PT, R52, RZ, PT, P0 ;  /* 0x000000ff3400720c */ /* 0x000fe40003f04100 */
[----:B------:R-:W-:-:S02]  /*5100*/  SEL R135, RZ, 0x1fffe, !P1 ;  /* 0x0001fffeff877807 */ /* 0x000fc40004800000 */
[----:B------:R-:W-:Y:S02]  /*5110*/  ISETP.GT.U32.AND.EX P2, PT, R50, RZ, PT, P2 ;  /* 0x000000ff3200720c */ /* 0x000fe40003f44120 */
[-C--:B------:R-:W-:Y:S02]  /*5120*/  ISETP.GT.U32.AND P3, PT, R117, R0.reuse, PT ;  /* 0x000000007500720c */ /* 0x080fe40003f64070 */
[-C--:B------:R-:W-:Y:S02]  /*5130*/  ISETP.GT.U32.AND P1, PT, R165, R0.reuse, PT ;  /* 0x00000000a500720c */ /* 0x080fe40003f24070 */
[----:B------:R-:W-:Y:S02]  /*5140*/  ISETP.GT.U32.AND.EX P6, PT, R56, RZ, PT, P6 ;  /* 0x000000ff3800720c */ /* 0x000fe40003fc4160 */
[----:B------:R-:W-:Y:S02]  /*5150*/  SEL R124, RZ, 0x4, !P0 ;  /* 0x00000004ff7c7807 */ /* 0x000fe40004000000 */
[----:B------:R-:W-:Y:S01]  /*5160*/  SEL R121, RZ, 0x7fff8, !P2 ;  /* 0x0007fff8ff797807 */ /* 0x000fe20005000000 */
[----:B------:R-:W-:Y:S01]  /*5170*/  UMOV UR4, 0x1 ;  /* 0x0000000100047882 */ /* 0x000fe20000000000 */
[----:B------:R-:W-:-:S02]  /*5180*/  ISETP.GT.U32.AND P0, PT, R163, R0, PT ;  /* 0x00000000a300720c */ /* 0x000fc40003f04070 */
[-C--:B------:R-:W-:Y:S02]  /*5190*/  ISETP.GT.U32.AND P2, PT, R183, R0.reuse, PT ;  /* 0x00000000b700720c */ /* 0x080fe40003f44070 */
[----:B------:R-:W-:Y:S02]  /*51a0*/  ISETP.GT.U32.AND.EX P3, PT, R54, RZ, PT, P3 ;  /* 0x000000ff3600720c */ /* 0x000fe40003f64130 */
[----:B------:R-:W-:Y:S02]  /*51b0*/  SEL R132, RZ, 0x1, !P6 ;  /* 0x00000001ff847807 */ /* 0x000fe40007000000 */
[----:B------:R-:W-:Y:S02]  /*51c0*/  ISETP.GT.U32.AND.EX P1, PT, R122, RZ, PT, P1 ;  /* 0x000000ff7a00720c */ /* 0x000fe40003f24110 */
[----:B------:R-:W-:Y:S01]  /*51d0*/  ISETP.GT.U32.AND P6, PT, R139, R0, PT ;  /* 0x000000008b00720c */ /* 0x000fe20003fc4070 */
[----:B------:R-:W-:-:S04]  /*51e0*/  @!UP0 UIADD3 UR4, UPT, UPT, -UR4, 0x100000, URZ ;  /* 0x0010000004048890 */ /* 0x000fc8000fffe1ff */
[----:B------:R-:W-:Y:S02]  /*51f0*/  @!UP0 USHF.L.U32 UR5, UR4, 0xb, URZ ;  /* 0x0000000b04058899 */ /* 0x000fe400080006ff */
[----:B------:R-:W-:Y:S01]  /*5200*/  @!UP0 USHF.L.U32 UR4, UR4, 0x1, URZ ;  /* 0x0000000104048899 */ /* 0x000fe200080006ff */
[----:B------:R-:W-:Y:S02]  /*5210*/  SEL R139, RZ, 0x1fffe, !P3 ;  /* 0x0001fffeff8b7807 */ /* 0x000fe40005800000 */
[----:B------:R-:W-:Y:S02]  /*5220*/  ISETP.GT.U32.AND.EX P0, PT, R114, RZ, PT, P0 ;  /* 0x000000ff7200720c */ /* 0x000fe40003f04100 */
[----:B------:R-:W-:Y:S02]  /*5230*/  SEL R115, RZ, 0x4, !P1 ;  /* 0x00000004ff737807 */ /* 0x000fe40004800000 */
[----:B------:R-:W-:Y:S02]  /*5240*/  ISETP.GT.U32.AND.EX P2, PT, R130, RZ, PT, P2 ;  /* 0x000000ff8200720c */ /* 0x000fe40003f44120 */
[----:B------:R-:W-:-:S02]  /*5250*/  ISETP.GT.U32.AND P3, PT, R147, R0, PT ;  /* 0x000000009300720c */ /* 0x000fc40003f64070 */
[-C--:B------:R-:W-:Y:S02]  /*5260*/  ISETP.GT.U32.AND P1, PT, R151, R0.reuse, PT ;  /* 0x000000009700720c */ /* 0x080fe40003f24070 */
[----:B------:R-:W-:Y:S02]  /*5270*/  ISETP.GT.U32.AND.EX P6, PT, R112, RZ, PT, P6 ;  /* 0x000000ff7000720c */ /* 0x000fe40003fc4160 */
[----:B------:R-:W-:Y:S02]  /*5280*/  SEL R114, RZ, 0x7fff8, !P0 ;  /* 0x0007fff8ff727807 */ /* 0x000fe40004000000 */
[----:B------:R-:W-:Y:S01]  /*5290*/  SEL R136, RZ, 0x1fffe, !P2 ;  /* 0x0001fffeff887807 */ /* 0x000fe20005000000 */
[----:B------:R-:W-:Y:S01]  /*52a0*/  VOTEU.ALL UP2, P5 ;  /* 0x0000000000ff7886 */ /* 0x000fe20002840000 */
[-C--:B------:R-:W-:Y:S02]  /*52b0*/  ISETP.GT.U32.AND P0, PT, R149, R0.reuse, PT ;  /* 0x000000009500720c */ /* 0x080fe40003f04070 */
[----:B------:R-:W-:-:S02]  /*52c0*/  ISETP.GT.U32.AND P2, PT, R51, R0, PT ;  /* 0x000000003300720c */ /* 0x000fc40003f44070 */
[----:B------:R-:W-:Y:S02]  /*52d0*/  ISETP.GT.U32.AND.EX P3, PT, R66, RZ, PT, P3 ;  /* 0x000000ff4200720c */ /* 0x000fe40003f64130 */
[----:B------:R-:W-:Y:S02]  /*52e0*/  SEL R113, RZ, 0x4, !P6 ;  /* 0x00000004ff717807 */ /* 0x000fe40007000000 */
[----:B------:R-:W-:Y:S02]  /*52f0*/  ISETP.GT.U32.AND.EX P1, PT, R116, RZ, PT, P1 ;  /* 0x000000ff7400720c */ /* 0x000fe40003f24110 */
[----:B------:R-:W-:Y:S02]  /*5300*/  ISETP.GT.U32.AND P6, PT, R49, R0, PT ;  /* 0x000000003100720c */ /* 0x000fe40003fc4070 */
[----:B------:R-:W-:Y:S02]  /*5310*/  SEL R116, RZ, 0x7fff8, !P3 ;  /* 0x0007fff8ff747807 */ /* 0x000fe40005800000 */
[----:B------:R-:W-:-:S02]  /*5320*/  ISETP.GT.U32.AND.EX P0, PT, R118, RZ, PT, P0 ;  /* 0x000000ff7600720c */ /* 0x000fc40003f04100 */
[----:B------:R-:W-:Y:S02]  /*5330*/  SEL R138, RZ, 0x1, !P1 ;  /* 0x00000001ff8a7807 */ /* 0x000fe40004800000 */
[----:B------:R-:W-:Y:S02]  /*5340*/  ISETP.GT.U32.AND.EX P2, PT, R28, RZ, PT, P2 ;  /* 0x000000ff1c00720c */ /* 0x000fe40003f44120 */
[-C--:B------:R-:W-:Y:S02]  /*5350*/  ISETP.GT.U32.AND P3, PT, R55, R0.reuse, PT ;  /* 0x000000003700720c */ /* 0x080fe40003f64070 */
[----:B------:R-:W-:Y:S02]  /*5360*/  ISETP.GT.U32.AND P1, PT, R53, R0, PT ;  /* 0x000000003500720c */ /* 0x000fe40003f24070 */
[----:B------:R-:W-:Y:S02]  /*5370*/  ISETP.GT.U32.AND.EX P6, PT, R26, RZ, PT, P6 ;  /* 0x000000ff1a00720c */ /* 0x000fe40003fc4160 */
[----:B------:R-:W-:-:S02]  /*5380*/  SEL R149, RZ, 0x1fffe, !P0 ;  /* 0x0001fffeff957807 */ /* 0x000fc40004000000 */
[----:B------:R-:W-:Y:S02]  /*5390*/  SEL R117, RZ, 0x4, !P2 ;  /* 0x00000004ff757807 */ /* 0x000fe40005000000 */
[-C--:B------:R-:W-:Y:S02]  /*53a0*/  ISETP.GT.U32.AND P0, PT, R43, R0.reuse, PT ;  /* 0x000000002b00720c */ /* 0x080fe40003f04070 */
[----:B------:R-:W-:Y:S02]  /*53b0*/  ISETP.GT.U32.AND P2, PT, R41, R0, PT ;  /* 0x000000002900720c */ /* 0x000fe40003f44070 */
[----:B------:R-:W-:Y:S02]  /*53c0*/  ISETP.GT.U32.AND.EX P3, PT, R32, RZ, PT, P3 ;  /* 0x000000ff2000720c */ /* 0x000fe40003f64130 */
[----:B------:R-:W-:Y:S02]  /*53d0*/  SEL R118, RZ, 0x7fff8, !P6 ;  /* 0x0007fff8ff767807 */ /* 0x000fe40007000000 */
[----:B------:R-:W-:-:S02]  /*53e0*/  ISETP.GT.U32.AND.EX P1, PT, R30, RZ, PT, P1 ;  /* 0x000000ff1e00720c */ /* 0x000fc40003f24110 */
[-C--:B------:R-:W-:Y:S02]  /*53f0*/  ISETP.GT.U32.AND P6, PT, R47, R0.reuse, PT ;  /* 0x000000002f00720c */ /* 0x080fe40003fc4070 */
[----:B------:R-:W-:Y:S02]  /*5400*/  SEL R146, RZ, 0x1, !P3 ;  /* 0x00000001ff927807 */ /* 0x000fe40005800000 */
[----:B------:R-:W-:Y:S02]  /*5410*/  ISETP.GT.U32.AND.EX P0, PT, R20, RZ, PT, P0 ;  /* 0x000000ff1400720c */ /* 0x000fe40003f04100 */
[----:B------:R-:W-:Y:S02]  /*5420*/  SEL R163, RZ, 0x1fffe, !P1 ;  /* 0x0001fffeffa37807 */ /* 0x000fe40004800000 */
[----:B------:R-:W-:Y:S02]  /*5430*/  ISETP.GT.U32.AND.EX P2, PT, R18, RZ, PT, P2 ;  /* 0x000000ff1200720c */ /* 0x000fe40003f44120 */
[----:B------:R-:W-:-:S02]  /*5440*/  ISETP.GT.U32.AND P3, PT, R45, R0, PT ;  /* 0x000000002d00720c */ /* 0x000fc40003f64070 */
[----:B------:R-:W-:Y:S02]  /*5450*/  ISETP.GT.U32.AND P1, PT, R67, R0, PT ;  /* 0x000000004300720c */ /* 0x000fe40003f24070 */
[----:B------:R-:W-:Y:S01]  /*5460*/  ISETP.GT.U32.AND.EX P6, PT, R24, RZ, PT, P6 ;  /* 0x000000ff1800720c */ /* 0x000fe20003fc4160 */
[----:B--2---:R0:W-:Y:S04]  /*5470*/  STS.U16 [R2+UR9+0x5000], R5 ;  /* 0x0050000502007988 */ /* 0x0041e80008000409 */
[----:B----4-:R0:W-:Y:S04]  /*5480*/  STS.U16 [R2+UR9+0x5200], R7 ;  /* 0x0052000702007988 */ /* 0x0101e80008000409 */
[----:B-----5:R0:W-:Y:S04]  /*5490*/  STS.U16 [R2+UR9+0x5400], R9 ;  /* 0x0054000902007988 */ /* 0x0201e80008000409 */
[----:B------:R0:W-:Y:S04]  /*54a0*/  STS.U16 [R2+UR9+0x5600], R11 ;  /* 0x0056000b02007988 */ /* 0x0001e80008000409 */
[----:B------:R0:W-:Y:S04]  /*54b0*/  STS.U16 [R2+UR9+0x5800], R13 ;  /* 0x0058000d02007988 */ /* 0x0001e80008000409 */
[----:B------:R0:W-:Y:S04]  /*54c0*/  STS.U16 [R2+UR9+0x5a00], R15 ;  /* 0x005a000f02007988 */ /* 0x0001e80008000409 */
[----:B------:R0:W-:Y:S04]  /*54d0*/  STS.U16 [R2+UR9+0x5c00], R17 ;  /* 0x005c001102007988 */ /* 0x0001e80008000409 */
[----:B------:R0:W-:Y:S01]  /*54e0*/  STS.U16 [R2+UR9+0x5e00], R19 ;  /* 0x005e001302007988 */ /* 0x0001e20008000409 */
[----:B------:R1:W-:Y:S06]  /*54f0*/  MEMBAR.ALL.CTA ;  /* 0x0000000000007992 */ /* 0x0003ec0000008000 */
[----:B-1----:R-:W-:Y:S04]  /*5500*/  FENCE.VIEW.ASYNC.S ;  /* 0x00000000000073c6 */ /* 0x002fe80000000000 */
[----:B------:R-:W1:Y:S02]  /*5510*/  FENCE.VIEW.ASYNC.S ;  /* 0x00000000000073c6 */ /* 0x000e640000000000 */
[----:B-1----:R0:W1:Y:S01]  /*5520*/  @!UP2 SYNCS.EXCH.64 URZ, [UR9+0x7010], UR4 ;  /* 0x0070100409ffa5b2 */ /* 0x0020620008000100 */
[----:B------:R-:W-:-:S02]  /*5530*/  SEL R122, RZ, 0x4, !P0 ;  /* 0x00000004ff7a7807 */ /* 0x000fc40004000000 */
[----:B------:R-:W-:Y:S01]  /*5540*/  SEL R119, RZ, 0x7fff8, !P2 ;  /* 0x0007fff8ff777807 */ /* 0x000fe20005000000 */
[----:B-1----:R-:W-:Y:S01]  /*5550*/  BAR.SYNC.DEFER_BLOCKING 0x0 ;  /* 0x0000000000007b1d */ /* 0x002fe20000010000 */
        /* <DEDUP_REMOVED lines=8> */
[----:B------:R-:W-:Y:S02]  /*55e0*/  ISETP.GT.U32.AND.EX P2, PT, R48, RZ, PT, P2 ;  /* 0x000000ff3000720c */ /* 0x000fe40003f44120 */
[----:B------:R-:W-:Y:S02]  /*55f0*/  SEL R111, RZ, 0x4, !P1 ;  /* 0x00000004ff6f7807 */ /* 0x000fe40004800000 */
[----:B------:R-:W-:-:S02]  /*5600*/  ISETP.GT.U32.AND P3, PT, R59, R0, PT ;  /* 0x000000003b00720c */ /* 0x000fc40003f64070 */
[-C--:B------:R-:W-:Y:S02]  /*5610*/  ISETP.GT.U32.AND P1, PT, R57, R0.reuse, PT ;  /* 0x000000003900720c */ /* 0x080fe40003f24070 */
[----:B------:R-:W-:Y:S02]  /*5620*/  ISETP.GT.U32.AND.EX P6, PT, R46, RZ, PT, P6 ;  /* 0x000000ff2e00720c */ /* 0x000fe40003fc4160 */
[----:B------:R-:W-:Y:S02]  /*5630*/  SEL R112, RZ, 0x7fff8, !P0 ;  /* 0x0007fff8ff707807 */ /* 0x000fe40004000000 */
[----:B------:R-:W-:Y:S02]  /*5640*/  SEL R154, RZ, 0x1, !P2 ;  /* 0x00000001ff9a7807 */ /* 0x000fe40005000000 */
[-C--:B------:R-:W-:Y:S02]  /*5650*/  ISETP.GT.U32.AND P0, PT, R63, R0.reuse, PT ;  /* 0x000000003f00720c */ /* 0x080fe40003f04070 */
[----:B------:R-:W-:-:S02]  /*5660*/  ISETP.GT.U32.AND P2, PT, R61, R0, PT ;  /* 0x000000003d00720c */ /* 0x000fc40003f44070 */
[----:B------:R-:W-:Y:S02]  /*5670*/  ISETP.GT.U32.AND.EX P3, PT, R36, RZ, PT, P3 ;  /* 0x000000ff2400720c */ /* 0x000fe40003f64130 */
[----:B------:R-:W-:Y:S02]  /*5680*/  ISETP.GT.U32.AND.EX P1, PT, R34, RZ, PT, P1 ;  /* 0x000000ff2200720c */ /* 0x000fe40003f24110 */
[----:B------:R-:W-:Y:S01]  /*5690*/  SEL R183, RZ, 0x1fffe, !P6 ;  /* 0x0001fffeffb77807 */ /* 0x000fe20007000000 */
[----:B0-----:R-:W-:Y:S10]  /*56a0*/  BRA.U UP1, `(.L_x_16) ;  /* 0x0000000101507547 */ /* 0x001ff4000b800000 */
[----:B------:R-:W-:Y:S02]  /*56b0*/  UIADD3 UR43, UPT, UPT, UR10, 0x80, URZ ;  /* 0x000000800a2b7890 */ /* 0x000fe4000fffe0ff */
[----:B------:R-:W-:Y:S02]  /*56c0*/  UIADD3 UR46, UPT, UPT, UR10, 0x80, URZ ;  /* 0x000000800a2e7890 */ /* 0x000fe4000fffe0ff */
[----:B------:R-:W-:Y:S01]  /*56d0*/  UIADD3 UR4, UPT, UPT, UR9, 0x7010, URZ ;  /* 0x0000701009047890 */ /* 0x000fe2000fffe0ff */
[----:B------:R-:W-:Y:S01]  /*56e0*/  UMOV UR26, 0x0 ;  /* 0x00000000001a7882 */ /* 0x000fe20000000000 */
[----:B------:R-:W-:Y:S01]  /*56f0*/  UMOV UR27, 0x8108490 ;  /* 0x08108490001b7882 */ /* 0x000fe20000000000 */
[----:B------:R-:W-:Y:S01]  /*5700*/  UMOV UR25, 0x40004040 ;  /* 0x4000404000197882 */ /* 0x000fe20000000000 */
[----:B------:R-:W-:Y:S01]  /*5710*/  UMOV UR30, 0x0 ;  /* 0x00000000001e7882 */ /* 0x000fe20000000000 */
[----:B------:R-:W-:Y:S01]  /*5720*/  UMOV UR31, 0x8108490 ;  /* 0x08108490001f7882 */ /* 0x000fe20000000000 */
[----:B------:R-:W-:Y:S01]  /*5730*/  UMOV UR44, 0x0 ;  /* 0x00000000002c7882 */ /* 0x000fe20000000000 */
[----:B------:R-:W-:Y:S01]  /*5740*/  UMOV UR45, 0x8108490 ;  /* 0x08108490002d7882 */ /* 0x000fe20000000000 */
[----:B------:R0:W-:Y:S01]  /*5750*/  UTCHMMA gdesc[UR24], gdesc[UR20], tmem[UR12], tmem[UR26], idesc[UR27], !UPT ;  /* 0x00ff1a14180075ea */ /* 0x0001e2000f80000c */
[----:B------:R-:W-:Y:S01]  /*5760*/  UMOV UR5, URZ ;  /* 0x000000ff00057c82 */ /* 0x000fe20008000000 */
        /* <DEDUP_REMOVED lines=8> */
.L_x_16:
[----:B------:R-:W1:Y:S01]  /*57f0*/  SYNCS.PHASECHK.TRANS64.TRYWAIT P6, [UR9+0x7010], RZ ;  /* 0x007010ffff0075a7 */ /* 0x000e6200080c1109 */
[----:B------:R-:W-:Y:S02]  /*5800*/  SEL R130, RZ, 0x4, !P3 ;  /* 0x00000004ff827807 */ /* 0x000fe40005800000 */
[----:B------:R-:W-:Y:S02]  /*5810*/  SEL R137, RZ, 0x7fff8, !P1 ;  /* 0x0007fff8ff897807 */ /* 0x000fe40004800000 */
[-C--:B------:R-:W-:Y:S02]  /*5820*/  ISETP.GT.U32.AND P3, PT, R31, R0.reuse, PT ;  /* 0x000000001f00720c */ /* 0x080fe40003f64070 */
[----:B------:R-:W-:Y:S02]  /*5830*/  ISETP.GT.U32.AND P1, PT, R29, R0, PT ;  /* 0x000000001d00720c */ /* 0x000fe40003f24070 */
[----:B------:R-:W-:Y:S02]  /*5840*/  ISETP.GT.U32.AND.EX P0, PT, R40, RZ, PT, P0 ;  /* 0x000000ff2800720c */ /* 0x000fe40003f04100 */
[----:B------:R-:W-:-:S02]  /*5850*/  ISETP.GT.U32.AND.EX P2, PT, R38, RZ, PT, P2 ;  /* 0x000000ff2600720c */ /* 0x000fc40003f44120 */
[----:B------:R-:W-:Y:S02]  /*5860*/  ISETP.GT.U32.AND.EX P3, PT, R12, RZ, PT, P3 ;  /* 0x000000ff0c00720c */ /* 0x000fe40003f64130 */
[----:B------:R-:W-:Y:S02]  /*5870*/  ISETP.GT.U32.AND.EX P1, PT, R10, RZ, PT, P1 ;  /* 0x000000ff0a00720c */ /* 0x000fe40003f24110 */
[----:B------:R-:W-:Y:S02]  /*5880*/  SEL R156, RZ, 0x1, !P0 ;  /* 0x00000001ff9c7807 */ /* 0x000fe40004000000 */
[----:B------:R-:W-:Y:S02]  /*5890*/  ISETP.GT.U32.AND P0, PT, R35, R0, PT ;  /* 0x000000002300720c */ /* 0x000fe40003f04070 */
[----:B------:R-:W-:Y:S02]  /*58a0*/  SEL R185, RZ, 0x1fffe, !P2 ;  /* 0x0001fffeffb97807 */ /* 0x000fe40005000000 */
[----:B------:R-:W-:-:S02]  /*58b0*/  SEL R134, RZ, 0x4, !P3 ;  /* 0x00000004ff867807 */ /* 0x000fc40005800000 */
[----:B------:R-:W-:Y:S02]  /*58c0*/  SEL R147, RZ, 0x7fff8, !P1 ;  /* 0x0007fff8ff937807 */ /* 0x000fe40004800000 */
[-C--:B------:R-:W-:Y:S02]  /*58d0*/  ISETP.GT.U32.AND P2, PT, R33, R0.reuse, PT ;  /* 0x000000002100720c */ /* 0x080fe40003f44070 */
        /* <DEDUP_REMOVED lines=13> */
[----:B------:R-:W-:Y:S01]  /*59b0*/  ISETP.GT.U32.AND P1, PT, R39, R0, PT ;  /* 0x000000002700720c */ /* 0x000fe20003f24070 */
[----:B-1----:R-:W-:-:S12]  /*59c0*/  @!P6 BRA `(.L_x_17) ;  /* 0x00000048005ce947 */ /* 0x002fd80003800000 */
.L_x_25:
[-C--:B------:R-:W-:Y:S01]  /*59d0*/  ISETP.GT.U32.AND P6, PT, R37, R0.reuse, PT ;  /* 0x000000002500720c */ /* 0x080fe20003fc4070 */
[----:B------:R-:W-:Y:S01]  /*59e0*/  BAR.SYNC.DEFER_BLOCKING 0x0 ;  /* 0x0000000000007b1d */ /* 0x000fe20000010000 */
[----:B------:R-:W-:Y:S01]  /*59f0*/  ISETP.GT.U32.AND.EX P2, PT, R8, RZ, PT, P2 ;  /* 0x000000ff0800720c */ /* 0x000fe20003f44120 */
[----:B------:R-:W-:Y:S01]  /*5a00*/  IMAD.IADD R158, R158, 0x1, R187 ;  /* 0x000000019e9e7824 */ /* 0x000fe200078e02bb */
[----:B------:R-:W-:Y:S01]  /*5a10*/  ISETP.GT.U32.AND.EX P3, PT, R160, RZ, PT, P3 ;  /* 0x000000ffa000720c */ /* 0x000fe20003f64130 */
[----:B------:R-:W-:Y:S01]  /*5a20*/  IMAD.IADD R154, R154, 0x1, R183 ;  /* 0x000000019a9a7824 */ /* 0x000fe200078e02b7 */
[----:B------:R-:W-:Y:S01]  /*5a30*/  SEL R160, RZ, 0x1, !P2 ;  /* 0x00000001ffa07807 */ /* 0x000fe20005000000 */
[----:B------:R-:W-:Y:S01]  /*5a40*/  IMAD.IADD R156, R156, 0x1, R185 ;  /* 0x000000019c9c7824 */ /* 0x000fe200078e02b9 */
[-C--:B------:R-:W-:Y:S01]  /*5a50*/  ISETP.GT.U32.AND P2, PT, R181, R0.reuse, PT ;  /* 0x00000000b500720c */ /* 0x080fe20003f44070 */
[----:B------:R-:W1:Y:S01]  /*5a60*/  LDTM.x64 R4, tmem[UR13] ;  /* 0x0000000d000479ee */ /* 0x000e620008340000 */
[----:B------:R-:W-:Y:S01]  /*5a70*/  ISETP.GT.U32.AND.EX P1, PT, R193, RZ, PT, P1 ;  /* 0x000000ffc100720c */ /* 0x000fe20003f24110 */
[----:B------:R-:W-:Y:S01]  /*5a80*/  IMAD.IADD R128, R128, 0x1, R135 ;  /* 0x0000000180807824 */ /* 0x000fe200078e0287 */
[----:B------:R-:W-:Y:S01]  /*5a90*/  SEL R181, RZ, 0x1fffe, !P3 ;  /* 0x0001fffeffb57807 */ /* 0x000fe20005800000 */
[----:B------:R-:W-:Y:S01]  /*5aa0*/  IMAD.IADD R146, R146, 0x1, R163 ;  /* 0x0000000192927824 */ /* 0x000fe200078e02a3 */
[-C--:B------:R-:W-:Y:S01]  /*5ab0*/  ISETP.GT.U32.AND P3, PT, R179, R0.reuse, PT ;  /* 0x00000000b300720c */ /* 0x080fe20003f64070 */
[----:B------:R-:W-:Y:S01]  /*5ac0*/  IMAD.IADD R138, R138, 0x1, R149 ;  /* 0x000000018a8a7824 */ /* 0x000fe200078e0295 */
[----:B------:R-:W-:Y:S01]  /*5ad0*/  ISETP.GT.U32.AND.EX P6, PT, R142, RZ, PT, P6 ;  /* 0x000000ff8e00720c */ /* 0x000fe20003fc4160 */
[----:B------:R-:W-:Y:S01]  /*5ae0*/  IMAD.IADD R160, R160, 0x1, R181 ;  /* 0x00000001a0a07824 */ /* 0x000fe200078e02b5 */
[----:B------:R-:W-:Y:S01]  /*5af0*/  SEL R142, RZ, 0x4, !P1 ;  /* 0x00000004ff8e7807 */ /* 0x000fe20004800000 */
[----:B------:R-:W-:Y:S01]  /*5b00*/  IMAD.IADD R132, R132, 0x1, R139 ;  /* 0x0000000184847824 */ /* 0x000fe200078e028b */
[-C--:B------:R-:W-:Y:S01]  /*5b10*/  ISETP.GT.U32.AND P1, PT, R153, R0.reuse, PT ;  /* 0x000000009900720c */ /* 0x080fe20003f24070 */
[----:B------:R-:W-:Y:S01]  /*5b20*/  IMAD.IADD R150, R150, 0x1, R165 ;  /* 0x0000000196967824 */ /* 0x000fe200078e02a5 */
[----:B------:R-:W-:Y:S01]  /*5b30*/  ISETP.GT.U32.AND.EX P3, PT, R191, RZ, PT, P3 ;  /* 0x000000ffbf00720c */ /* 0x000fe20003f64130 */
[----:B------:R-:W-:Y:S01]  /*5b40*/  IMAD.U32 R108, R108, -0x80000000, RZ ;  /* 0x800000006c6c7824 */ /* 0x000fe200078e00ff */
[----:B------:R-:W-:Y:S01]  /*5b50*/  ISETP.GT.U32.AND.EX P1, PT, R144, RZ, PT, P1 ;  /* 0x000000ff9000720c */ /* 0x000fe20003f24110 */
[----:B------:R-:W2:Y:S01]  /*5b60*/  @!P5 SYNCS.CCTL.IV [UR9+0x7010] ;  /* 0x00701000ff00d9b1 */ /* 0x000ea20008000009 */
[----:B------:R-:W-:Y:S01]  /*5b70*/  SEL R144, RZ, 0x4, !P3 ;  /* 0x00000004ff907807 */ /* 0x000fe20005800000 */
[----:B------:R-:W-:Y:S01]  /*5b80*/  NOP ;  /* 0x0000000000007918 */ /* 0x000fe20000000000 */
[----:B------:R-:W-:-:S02]  /*5b90*/  ISETP.GT.U32.AND P3, PT, R159, R0, PT ;  /* 0x000000009f00720c */ /* 0x000fc40003f64070 */
[----:B------:R-:W-:Y:S02]  /*5ba0*/  ISETP.GT.U32.AND.EX P2, PT, R192, RZ, PT, P2 ;  /* 0x000000ffc000720c */ /* 0x000fe40003f44120 */
[----:B------:R-:W-:Y:S01]  /*5bb0*/  ISETP.GT.U32.AND.EX P3, PT, R110, RZ, PT, P3 ;  /* 0x000000ff6e00720c */ /* 0x000fe20003f64130 */
[----:B-1----:R-:W-:Y:S01]  /*5bc0*/  FMUL R5, R5, UR42 ;  /* 0x0000002a05057c20 */ /* 0x002fe20008400000 */
[----:B------:R-:W-:Y:S01]  /*5bd0*/  SEL R153, RZ, 0x7fff8, !P6 ;  /* 0x0007fff8ff997807 */ /* 0x000fe20007000000 */
[----:B------:R-:W-:Y:S01]  /*5be0*/  FMUL R17, R17, UR42 ;  /* 0x0000002a11117c20 */ /* 0x000fe20008400000 */
[----:B------:R-:W-:Y:S01]  /*5bf0*/  SEL R159, RZ, 0x7fff8, !P1 ;  /* 0x0007fff8ff9f7807 */ /* 0x000fe20004800000 */
[----:B------:R-:W-:Y:S01]  /*5c00*/  FMUL R18, R18, UR42 ;  /* 0x0000002a12127c20 */ /* 0x000fe20008400000 */
[----:B------:R-:W-:Y:S01]  /*5c10*/  FSEL R110, R5, -INF , !P3 ;  /* 0xff800000056e7808 */ /* 0x000fe20005800000 */
[----:B------:R-:W-:Y:S01]  /*5c20*/  FMUL R5, R6, UR42 ;  /* 0x0000002a06057c20 */ /* 0x000fe20008400000 */
[-C--:B------:R-:W-:Y:S01]  /*5c30*/  ISETP.GT.U32.AND P3, PT, R167, R0.reuse, PT ;  /* 0x00000000a700720c */ /* 0x080fe20003f64070 */
[----:B------:R-:W-:Y:S01]  /*5c40*/  FMUL R6, R7, UR42 ;  /* 0x0000002a07067c20 */ /* 0x000fe20008400000 */
[----:B------:R-:W-:Y:S01]  /*5c50*/  FMUL R7, R8, UR42 ;  /* 0x0000002a08077c20 */ /* 0x000fe20008400000 */
[----:B------:R-:W-:Y:S01]  /*5c60*/  FMUL R8, R9, UR42 ;  /* 0x0000002a09087c20 */ /* 0x000fe20008400000 */
[----:B------:R-:W-:Y:S01]  /*5c70*/  ISETP.GT.U32.AND.EX P3, PT, R148, RZ, PT, P3 ;  /* 0x000000ff9400720c */ /* 0x000fe20003f64130 */
[----:B------:R-:W-:Y:S01]  /*5c80*/  FMUL R9, R10, UR42 ;  /* 0x0000002a0a097c20 */ /* 0x000fe20008400000 */
[----:B------:R-:W-:Y:S01]  /*5c90*/  FMUL R10, R11, UR42 ;  /* 0x0000002a0b0a7c20 */ /* 0x000fe20008400000 */
[----:B------:R-:W-:Y:S01]  /*5ca0*/  FMUL R11, R12, UR42 ;  /* 0x0000002a0c0b7c20 */ /* 0x000fe20008400000 */
[----:B------:R-:W-:Y:S01]  /*5cb0*/  FSEL R6, R6, -INF , !P3 ;  /* 0xff80000006067808 */ /* 0x000fe20005800000 */
[----:B------:R-:W-:Y:S01]  /*5cc0*/  FMUL R12, R13, UR42 ;  /* 0x0000002a0d0c7c20 */ /* 0x000fe20008400000 */
[-C--:B------:R-:W-:Y:S01]  /*5cd0*/  ISETP.GT.U32.AND P3, PT, R157, R0.reuse, PT ;  /* 0x000000009d00720c */ /* 0x080fe20003f64070 */
[----:B------:R-:W-:Y:S01]  /*5ce0*/  FMUL R13, R14, UR42 ;  /* 0x0000002a0e0d7c20 */ /* 0x000fe20008400000 */
[-C--:B------:R-:W-:Y:S01]  /*5cf0*/  ISETP.GT.U32.AND P6, PT, R177, R0.reuse, PT ;  /* 0x00000000b100720c */ /* 0x080fe20003fc4070 */
[----:B------:R-:W-:Y:S01]  /*5d00*/  FMUL R14, R15, UR42 ;  /* 0x0000002a0f0e7c20 */ /* 0x000fe20008400000 */
[----:B------:R-:W-:Y:S01]  /*5d10*/  ISETP.GT.U32.AND.EX P3, PT, R186, RZ, PT, P3 ;  /* 0x000000ffba00720c */ /* 0x000fe20003f64130 */
[----:B------:R-:W-:Y:S01]  /*5d20*/  FMUL R15, R16, UR42 ;  /* 0x0000002a100f7c20 */ /* 0x000fe20008400000 */
[-C--:B------:R-:W-:Y:S01]  /*5d30*/  ISETP.GT.U32.AND P1, PT, R173, R0.reuse, PT ;  /* 0x00000000ad00720c */ /* 0x080fe20003f24070 */
[----:B------:R-:W-:Y:S01]  /*5d40*/  FMUL R20, R20, UR42 ;  /* 0x0000002a14147c20 */ /* 0x000fe20008400000 */
[----:B------:R-:W-:Y:S01]  /*5d50*/  FSEL R8, R8, -INF , !P3 ;  /* 0xff80000008087808 */ /* 0x000fe20005800000 */
[----:B------:R-:W-:Y:S01]  /*5d60*/  FMUL R21, R21, UR42 ;  /* 0x0000002a15157c20 */ /* 0x000fe20008400000 */
[-C--:B------:R-:W-:Y:S01]  /*5d70*/  ISETP.GT.U32.AND P3, PT, R145, R0.reuse, PT ;  /* 0x000000009100720c */ /* 0x080fe20003f64070 */
[----:B------:R-:W-:Y:S01]  /*5d80*/  FMUL R19, R19, UR42 ;  /* 0x0000002a13137c20 */ /* 0x000fe20008400000 */
[----:B------:R-:W-:Y:S01]  /*5d90*/  SEL R177, RZ, 0x1fffe, !P2 ;  /* 0x0001fffeffb17807 */ /* 0x000fe20005000000 */
[----:B------:R-:W-:Y:S01]  /*5da0*/  FMUL R23, R23, UR42 ;  /* 0x0000002a17177c20 */ /* 0x000fe20008400000 */
[----:B------:R-:W-:Y:S01]  /*5db0*/  ISETP.GT.U32.AND.EX P3, PT, R182, RZ, PT, P3 ;  /* 0x000000ffb600720c */ /* 0x000fe20003f64130 */
[----:B------:R-:W-:Y:S01]  /*5dc0*/  FMUL R22, R22, UR42 ;  /* 0x0000002a16167c20 */ /* 0x000fe20008400000 */
[----:B------:R-:W-:Y:S01]  /*5dd0*/  ISETP.GT.U32.AND P2, PT, R175, R0, PT ;  /* 0x00000000af00720c */ /* 0x000fe20003f44070 */
[----:B------:R-:W-:Y:S01]  /*5de0*/  FMUL R24, R24, UR42 ;  /* 0x0000002a18187c20 */ /* 0x000fe20008400000 */
[----:B------:R-:W-:Y:S01]  /*5df0*/  ISETP.GT.U32.AND.EX P6, PT, R190, RZ, PT, P6 ;  /* 0x000000ffbe00720c */ /* 0x000fe20003fc4160 */
[----:B------:R-:W-:Y:S01]  /*5e00*/  FMUL R25, R25, UR42 ;  /* 0x0000002a19197c20 */ /* 0x000fe20008400000 */
[----:B------:R-:W-:Y:S01]  /*5e10*/  ISETP.GT.U32.AND.EX P1, PT, R170, RZ, PT, P1 ;  /* 0x000000ffaa00720c */ /* 0x000fe20003f24110 */
[----:B------:R-:W-:Y:S01]  /*5e20*/  FMUL R42, R42, UR42 ;  /* 0x0000002a2a2a7c20 */ /* 0x000fe20008400000 */
[----:B------:R-:W-:-:S02]  /*5e30*/  FSEL R13, R13, -INF , !P3 ;  /* 0xff8000000d0d7808 */ /* 0x000fc40005800000 */
[----:B------:R-:W-:Y:S02]  /*5e40*/  ISETP.GT.U32.AND.EX P2, PT, R162, RZ, PT, P2 ;  /* 0x000000ffa200720c */ /* 0x000fe40003f44120 */
[-C--:B------:R-:W-:Y:S02]  /*5e50*/  ISETP.GT.U32.AND P3, PT, R129, R0.reuse, PT ;  /* 0x000000008100720c */ /* 0x080fe40003f64070 */
[----:B------:R-:W-:Y:S02]  /*5e60*/  SEL R162, RZ, 0x1, !P6 ;  /* 0x00000001ffa27807 */ /* 0x000fe40007000000 */
[----:B------:R-:W-:Y:S02]  /*5e70*/  SEL R16, RZ, 0x1, !P1 ;  /* 0x00000001ff107807 */ /* 0x000fe40004800000 */
[----:B------:R-:W-:Y:S02]  /*5e80*/  ISETP.GT.U32.AND P6, PT, R171, R0, PT ;  /* 0x00000000ab00720c */ /* 0x000fe40003fc4070 */
[----:B------:R-:W-:Y:S01]  /*5e90*/  SEL R171, RZ, 0x1fffe, !P2 ;  /* 0x0001fffeffab7807 */ /* 0x000fe20005000000 */
[----:B------:R-:W-:Y:S01]  /*5ea0*/  IMAD.IADD R16, R16, 0x1, R177 ;  /* 0x0000000110107824 */ /* 0x000fe200078e02b1 */
[----:B------:R-:W-:-:S02]  /*5eb0*/  ISETP.GT.U32.AND.EX P3, PT, R172, RZ, PT, P3 ;  /* 0x000000ffac00720c */ /* 0x000fc40003f64130 */
[-C--:B------:R-:W-:Y:S01]  /*5ec0*/  ISETP.GT.U32.AND P2, PT, R169, R0.reuse, PT ;  /* 0x00000000a900720c */ /* 0x080fe20003f44070 */
[----:B------:R-:W-:Y:S01]  /*5ed0*/  IMAD.IADD R162, R162, 0x1, R171 ;  /* 0x00000001a2a27824 */ /* 0x000fe200078e02ab */
[----:B------:R-:W-:Y:S02]  /*5ee0*/  ISETP.GT.U32.AND.EX P0, PT, R176, RZ, PT, P0 ;  /* 0x000000ffb000720c */ /* 0x000fe40003f04100 */
[----:B------:R-:W-:Y:S02]  /*5ef0*/  FSEL R15, R15, -INF , !P3 ;  /* 0xff8000000f0f7808 */ /* 0x000fe40005800000 */
[----:B------:R-:W-:Y:S02]  /*5f00*/  ISETP.GT.U32.AND.EX P2, PT, R152, RZ, PT, P2 ;  /* 0x000000ff9800720c */ /* 0x000fe40003f44120 */
[----:B------:R-:W-:Y:S02]  /*5f10*/  ISETP.GT.U32.AND P3, PT, R125, R0, PT ;  /* 0x000000007d00720c */ /* 0x000fe40003f64070 */
[----:B------:R-:W-:-:S02]  /*5f20*/  SEL R125, RZ, 0x1, !P0 ;  /* 0x00000001ff7d7807 */ /* 0x000fc40004000000 */
[----:B------:R-:W-:Y:S02]  /*5f30*/  LOP3.LUT R158, R158, 0x3, RZ, 0xc0, !PT ;  /* 0x000000039e9e7812 */ /* 0x000fe400078ec0ff */
[----:B------:R-:W-:Y:S01]  /*5f40*/  LOP3.LUT R16, R16, 0x3, RZ, 0xc0, !PT ;  /* 0x0000000310107812 */ /* 0x000fe200078ec0ff */
[----:B------:R-:W-:Y:S01]  /*5f50*/  IMAD.IADD R125, R125, 0x1, R136 ;  /* 0x000000017d7d7824 */ /* 0x000fe200078e0288 */
[----:B------:R-:W-:Y:S02]  /*5f60*/  FSEL R5, R5, -INF , !P2 ;  /* 0xff80000005057808 */ /* 0x000fe40005000000 */
[----:B------:R-:W-:Y:S02]  /*5f70*/  ISETP.GT.U32.AND P2, PT, R161, R0, PT ;  /* 0x00000000a100720c */ /* 0x000fe40003f44070 */
[----:B------:R-:W-:Y:S02]  /*5f80*/  LOP3.LUT R154, R154, 0x3, RZ, 0xc0, !PT ;  /* 0x000000039a9a7812 */ /* 0x000fe400078ec0ff */
[----:B------:R-:W-:-:S02]  /*5f90*/  IADD3 R134, PT, PT, R158, R147, R134 ;  /* 0x000000939e867210 */ /* 0x000fc40007ffe086 */
[----:B------:R-:W-:Y:S02]  /*5fa0*/  LOP3.LUT R162, R162, 0x3, RZ, 0xc0, !PT ;  /* 0x00000003a2a27812 */ /* 0x000fe400078ec0ff */
[----:B------:R-:W-:Y:S02]  /*5fb0*/  IADD3 R16, PT, PT, R16, R153, R142 ;  /* 0x0000009910107210 */ /* 0x000fe40007ffe08e */
[----:B------:R-:W-:Y:S02]  /*5fc0*/  ISETP.GT.U32.AND.EX P2, PT, R188, RZ, PT, P2 ;  /* 0x000000ffbc00720c */ /* 0x000fe40003f44120 */
[----:B------:R-:W-:Y:S02]  /*5fd0*/  LOP3.LUT R156, R156, 0x3, RZ, 0xc0, !PT ;  /* 0x000000039c9c7812 */ /* 0x000fe400078ec0ff */
[----:B------:R-:W-:Y:S01]  /*5fe0*/  IADD3 R111, PT, PT, R154, R112, R111 ;  /* 0x000000709a6f7210 */ /* 0x000fe20007ffe06f */
[----:B------:R-:W-:Y:S01]  /*5ff0*/  IMAD.SHL.U32 R112, R134, 0x100, RZ ;  /* 0x0000010086707824 */ /* 0x000fe200078e00ff */
[----:B------:R-:W-:-:S02]  /*6000*/  LOP3.LUT R128, R128, 0x3, RZ, 0xc0, !PT ;  /* 0x0000000380807812 */ /* 0x000fc400078ec0ff */
[----:B------:R-:W-:Y:S02]  /*6010*/  LOP3.LUT R125, R125, 0x3, RZ, 0xc0, !PT ;  /* 0x000000037d7d7812 */ /* 0x000fe400078ec0ff */
[----:B------:R-:W-:Y:S02]  /*6020*/  LOP3.LUT R146, R146, 0x3, RZ, 0xc0, !PT ;  /* 0x0000000392927812 */ /* 0x000fe400078ec0ff */
[----:B------:R-:W-:Y:S02]  /*6030*/  IADD3 R159, PT, PT, R162, R159, R144 ;  /* 0x0000009fa29f7210 */ /* 0x000fe40007ffe090 */
[----:B------:R-:W-:Y:S02]  /*6040*/  LOP3.LUT R16, R16, 0xf, RZ, 0xc0, !PT ;  /* 0x0000000f10107812 */ /* 0x000fe400078ec0ff */
[----:B------:R-:W-:Y:S02]  /*6050*/  FSEL R10, R10, -INF , !P2 ;  /* 0xff8000000a0a7808 */ /* 0x000fe40005000000 */
[----:B------:R-:W-:Y:S01]  /*6060*/  LOP3.LUT R160, R160, 0x3, RZ, 0xc0, !PT ;  /* 0x00000003a0a07812 */ /* 0x000fe200078ec0ff */
[----:B------:R-:W-:Y:S01]  /*6070*/  IMAD R159, R159, 0x10, R16 ;  /* 0x000000109f9f7824 */ /* 0x000fe200078e0210 */
[----:B------:R-:W-:-:S02]  /*6080*/  ISETP.GT.U32.AND P2, PT, R141, R0, PT ;  /* 0x000000008d00720c */ /* 0x000fc40003f44070 */
[----:B------:R-:W-:Y:S02]  /*6090*/  IADD3 R130, PT, PT, R156, R137, R130 ;  /* 0x000000899c827210 */ /* 0x000fe40007ffe082 */
[----:B------:R-:W-:Y:S02]  /*60a0*/  LOP3.LUT R111, R111, 0xf, RZ, 0xc0, !PT ;  /* 0x0000000f6f6f7812 */ /* 0x000fe400078ec0ff */
[----:B------:R-:W-:Y:S02]  /*60b0*/  IADD3 R123, PT, PT, R128, R123, R126 ;  /* 0x0000007b807b7210 */ /* 0x000fe40007ffe07e */
[----:B------:R-:W-:Y:S01]  /*60c0*/  LOP3.LUT R138, R138, 0x3, RZ, 0xc0, !PT ;  /* 0x000000038a8a7812 */ /* 0x000fe200078ec0ff */
[----:B------:R-:W-:Y:S01]  /*60d0*/  IMAD R130, R130, 0x10, R111 ;  /* 0x0000001082827824 */ /* 0x000fe200078e026f */
[----:B------:R-:W-:Y:S01]  /*60e0*/  IADD3 R114, PT, PT, R125, R114, R115 ;  /* 0x000000727d727210 */ /* 0x000fe20007ffe073 */
[----:B------:R-:W-:Y:S01]  /*60f0*/  IMAD.SHL.U32 R123, R123, 0x100, RZ ;  /* 0x000001007b7b7824 */ /* 0x000fe200078e00ff */
[----:B------:R-:W-:-:S02]  /*6100*/  IADD3 R117, PT, PT, R146, R118, R117 ;  /* 0x0000007692757210 */ /* 0x000fc40007ffe075 */
[----:B------:R-:W-:Y:S02]  /*6110*/  IADD3 R151, PT, PT, R160, R151, R140 ;  /* 0x00000097a0977210 */ /* 0x000fe40007ffe08c */
[----:B------:R-:W-:Y:S01]  /*6120*/  LOP3.LUT R112, R112, 0xf00, RZ, 0xe2, !PT ;  /* 0x00000f0070707812 */ /* 0x000fe200078ee2ff */
[----:B------:R-:W-:Y:S01]  /*6130*/  IMAD.SHL.U32 R111, R117, 0x100, RZ ;  /* 0x00000100756f7824 */ /* 0x000fe200078e00ff */
[----:B------:R-:W-:Y:S02]  /*6140*/  ISETP.GT.U32.AND.EX P2, PT, R178, RZ, PT, P2 ;  /* 0x000000ffb200720c */ /* 0x000fe40003f44120 */
[----:B------:R-:W-:Y:S01]  /*6150*/  IADD3 R113, PT, PT, R138, R116, R113 ;  /* 0x000000748a717210 */ /* 0x000fe20007ffe071 */
[----:B------:R-:W-:Y:S01]  /*6160*/  IMAD R112, R151, 0x1000, R112 ;  /* 0x0000100097707824 */ /* 0x000fe200078e0270 */
[----:B------:R-:W-:Y:S02]  /*6170*/  LOP3.LUT R114, R114, 0xf, RZ, 0xc0, !PT ;  /* 0x0000000f72727812 */ /* 0x000fe400078ec0ff */
[----:B------:R-:W-:-:S02]  /*6180*/  LOP3.LUT R132, R132, 0x3, RZ, 0xc0, !PT ;  /* 0x0000000384847812 */ /* 0x000fc400078ec0ff */
[----:B------:R-:W-:Y:S01]  /*6190*/  LOP3.LUT R150, R150, 0x3, RZ, 0xc0, !PT ;  /* 0x0000000396967812 */ /* 0x000fe200078ec0ff */
[----:B------:R-:W-:Y:S01]  /*61a0*/  IMAD R113, R113, 0x10, R114 ;  /* 0x0000001071717824 */ /* 0x000fe200078e0272 */
[----:B------:R-:W-:Y:S02]  /*61b0*/  LOP3.LUT R159, R159, 0xff, RZ, 0xc0, !PT ;  /* 0x000000ff9f9f7812 */ /* 0x000fe400078ec0ff */
[----:B------:R-:W-:Y:S02]  /*61c0*/  FSEL R12, R12, -INF , !P2 ;  /* 0xff8000000c0c7808 */ /* 0x000fe40005000000 */
[----:B------:R-:W-:Y:S01]  /*61d0*/  ISETP.GT.U32.AND.EX P6, PT, R189, RZ, PT, P6 ;  /* 0x000000ffbd00720c */ /* 0x000fe20003fc4160 */
[----:B------:R-:W-:Y:S01]  /*61e0*/  IMAD.IADD R112, R112, 0x1, R159 ;  /* 0x0000000170707824 */ /* 0x000fe200078e029f */
[----:B------:R-:W-:Y:S02]  /*61f0*/  ISETP.GT.U32.AND P2, PT, R131, R0, PT ;  /* 0x000000008300720c */ /* 0x000fe40003f44070 */
[----:B------:R-:W-:-:S02]  /*6200*/  IADD3 R121, PT, PT, R132, R121, R124 ;  /* 0x0000007984797210 */ /* 0x000fc40007ffe07c */
[----:B------:R-:W-:Y:S02]  /*6210*/  IADD3 R122, PT, PT, R150, R119, R122 ;  /* 0x00000077967a7210 */ /* 0x000fe40007ffe07a */
[----:B------:R-:W-:Y:S02]  /*6220*/  LOP3.LUT R16, R123, 0xf00, RZ, 0xe2, !PT ;  /* 0x00000f007b107812 */ /* 0x000fe400078ee2ff */
[----:B------:R-:W-:Y:S02]  /*6230*/  LOP3.LUT R111, R111, 0xf00, RZ, 0xe2, !PT ;  /* 0x00000f006f6f7812 */ /* 0x000fe400078ee2ff */
[----:B------:R-:W-:Y:S01]  /*6240*/  FSEL R7, R7, -INF , !P6 ;  /* 0xff80000007077808 */ /* 0x000fe20007000000 */
[----:B------:R-:W-:Y:S01]  /*6250*/  IMAD R16, R121, 0x1000, R16 ;  /* 0x0000100079107824 */ /* 0x000fe200078e0210 */
[----:B------:R-:W-:Y:S01]  /*6260*/  ISETP.GT.U32.AND.EX P2, PT, R174, RZ, PT, P2 ;  /* 0x000000ffae00720c */ /* 0x000fe20003f44120 */
[----:B------:R-:W-:Y:S01]  /*6270*/  IMAD R111, R122, 0x1000, R111 ;  /* 0x000010007a6f7824 */ /* 0x000fe200078e026f */
[----:B------:R-:W-:-:S02]  /*6280*/  ISETP.GT.U32.AND P6, PT, R155, R0, PT ;  /* 0x000000009b00720c */ /* 0x000fc40003fc4070 */
[----:B------:R-:W-:Y:S02]  /*6290*/  LOP3.LUT R113, R113, 0xff, RZ, 0xc0, !PT ;  /* 0x000000ff71717812 */ /* 0x000fe400078ec0ff */
[----:B------:R-:W-:Y:S02]  /*62a0*/  FSEL R14, R14, -INF , !P2 ;  /* 0xff8000000e0e7808 */ /* 0x000fe40005000000 */
[----:B------:R-:W-:Y:S01]  /*62b0*/  LOP3.LUT R122, R112, 0xffff, RZ, 0xc0, !PT ;  /* 0x0000ffff707a7812 */ /* 0x000fe200078ec0ff */
[----:B------:R-:W-:Y:S01]  /*62c0*/  IMAD.IADD R16, R16, 0x1, R113 ;  /* 0x0000000110107824 */ /* 0x000fe200078e0271 */
[----:B------:R-:W-:Y:S02]  /*62d0*/  ISETP.GT.U32.AND.EX P6, PT, R184, RZ, PT, P6 ;  /* 0x000000ffb800720c */ /* 0x000fe40003fc4160 */
[----:B------:R-:W-:Y:S02]  /*62e0*/  ISETP.GT.U32.AND P2, PT, R127, R0, PT ;  /* 0x000000007f00720c */ /* 0x000fe40003f44070 */
[----:B------:R-:W-:-:S02]  /*62f0*/  ISETP.GT.U32.AND.EX P3, PT, R164, RZ, PT, P3 ;  /* 0x000000ffa400720c */ /* 0x000fc40003f64130 */
[--C-:B------:R-:W-:Y:S02]  /*6300*/  SHF.R.U32.HI R113, RZ, 0x1, R122.reuse ;  /* 0x00000001ff717819 */ /* 0x100fe4000001167a */
[----:B------:R-:W-:Y:S02]  /*6310*/  FSEL R9, R9, -INF , !P6 ;  /* 0xff80000009097808 */ /* 0x000fe40007000000 */
[----:B------:R-:W-:Y:S02]  /*6320*/  ISETP.GT.U32.AND.EX P2, PT, R166, RZ, PT, P2 ;  /* 0x000000ffa600720c */ /* 0x000fe40003f44120 */
[----:B------:R-:W-:Y:S02]  /*6330*/  FSEL R112, R17, -INF , !P3 ;  /* 0xff80000011707808 */ /* 0x000fe40005800000 */
[----:B------:R-:W-:Y:S02]  /*6340*/  ISETP.GT.U32.AND P6, PT, R143, R0, PT ;  /* 0x000000008f00720c */ /* 0x000fe40003fc4070 */
[----:B------:R-:W-:-:S02]  /*6350*/  SHF.R.U32.HI R17, RZ, 0xf, R122 ;  /* 0x0000000fff117819 */ /* 0x000fc4000001167a */
[----:B------:R-:W-:Y:S02]  /*6360*/  LOP3.LUT P3, RZ, R113, 0x1, RZ, 0xc0, !PT ;  /* 0x0000000171ff7812 */ /* 0x000fe4000786c0ff */
[----:B------:R-:W-:Y:S02]  /*6370*/  LOP3.LUT R130, R130, 0xff, RZ, 0xc0, !PT ;  /* 0x000000ff82827812 */ /* 0x000fe400078ec0ff */
[----:B------:R-:W-:Y:S01]  /*6380*/  FSEL R113, R18, -INF , !P2 ;  /* 0xff80000012717808 */ /* 0x000fe20005000000 */
[----:B------:R-:W-:Y:S01]  /*6390*/  FMUL R18, R29, UR42 ;  /* 0x0000002a1d127c20 */ /* 0x000fe20008400000 */
[----:B------:R-:W-:Y:S01]  /*63a0*/  ISETP.GT.U32.AND.EX P6, PT, R180, RZ, PT, P6 ;  /* 0x000000ffb400720c */ /* 0x000fe20003fc4160 */
[----:B------:R-:W-:Y:S01]  /*63b0*/  IMAD.IADD R111, R111, 0x1, R130 ;  /* 0x000000016f6f7824 */ /* 0x000fe200078e0282 */
[----:B------:R-:W-:Y:S02]  /*63c0*/  LOP3.LUT P2, RZ, R17, 0x1, RZ, 0xc0, !PT ;  /* 0x0000000111ff7812 */ /* 0x000fe4000784c0ff */
[----:B------:R-:W-:-:S02]  /*63d0*/  SHF.R.U32.HI R17, RZ, 0xe, R122 ;  /* 0x0000000eff117819 */ /* 0x000fc4000001167a */
[----:B------:R-:W-:Y:S02]  /*63e0*/  FSEL R11, R11, -INF , !P6 ;  /* 0xff8000000b0b7808 */ /* 0x000fe40007000000 */
[----:B------:R-:W-:Y:S02]  /*63f0*/  FSEL R115, R20, -INF , !P2 ;  /* 0xff80000014737808 */ /* 0x000fe40005000000 */
[----:B------:R-:W-:Y:S02]  /*6400*/  ISETP.GT.U32.AND P6, PT, R133, R0, PT ;  /* 0x000000008500720c */ /* 0x000fe40003fc4070 */
[----:B------:R-:W-:Y:S02]  /*6410*/  LOP3.LUT P2, RZ, R17, 0x1, RZ, 0xc0, !PT ;  /* 0x0000000111ff7812 */ /* 0x000fe4000784c0ff */
[----:B------:R-:W-:Y:S02]  /*6420*/  SHF.R.U32.HI R17, RZ, 0xc, R122 ;  /* 0x0000000cff117819 */ /* 0x000fe4000001167a */
[----:B------:R-:W-:-:S02]  /*6430*/  ISETP.GT.U32.AND.EX P6, PT, R168, RZ, PT, P6 ;  /* 0x000000ffa800720c */ /* 0x000fc40003fc4160 */
[----:B------:R-:W-:Y:S02]  /*6440*/  PRMT R121, R16, 0x5410, R111 ;  /* 0x0000541010797816 */ /* 0x000fe4000000006f */
[----:B------:R-:W-:Y:S01]  /*6450*/  FSEL R116, R21, -INF , !P2 ;  /* 0xff80000015747808 */ /* 0x000fe20005000000 */
[----:B------:R-:W-:Y:S01]  /*6460*/  FMUL R21, R32, UR42 ;  /* 0x0000002a20157c20 */ /* 0x000fe20008400000 */
[--C-:B------:R-:W-:Y:S01]  /*6470*/  SHF.R.U32.HI R16, RZ, 0xd, R122.reuse ;  /* 0x0000000dff107819 */ /* 0x100fe2000001167a */
[----:B------:R-:W-:Y:S01]  /*6480*/  FMUL R32, R41, UR42 ;  /* 0x0000002a29207c20 */ /* 0x000fe20008400000 */
[----:B------:R-:W-:Y:S02]  /*6490*/  LOP3.LUT P2, RZ, R17, 0x1, RZ, 0xc0, !PT ;  /* 0x0000000111ff7812 */ /* 0x000fe4000784c0ff */
[----:B------:R-:W-:Y:S02]  /*64a0*/  SHF.R.U32.HI R17, RZ, 0xb, R122 ;  /* 0x0000000bff117819 */ /* 0x000fe4000001167a */
[----:B------:R-:W-:-:S02]  /*64b0*/  FSEL R114, R19, -INF , !P6 ;  /* 0xff80000013727808 */ /* 0x000fc40007000000 */
[----:B------:R-:W-:Y:S02]  /*64c0*/  LOP3.LUT P6, RZ, R16, 0x1, RZ, 0xc0, !PT ;  /* 0x0000000110ff7812 */ /* 0x000fe400078cc0ff */
[----:B------:R-:W-:Y:S02]  /*64d0*/  FSEL R118, R23, -INF , !P2 ;  /* 0xff80000017767808 */ /* 0x000fe40005000000 */
[----:B------:R-:W-:Y:S02]  /*64e0*/  LOP3.LUT P2, RZ, R17, 0x1, RZ, 0xc0, !PT ;  /* 0x0000000111ff7812 */ /* 0x000fe4000784c0ff */
[--C-:B------:R-:W-:Y:S02]  /*64f0*/  SHF.R.U32.HI R17, RZ, 0x9, R122.reuse ;  /* 0x00000009ff117819 */ /* 0x100fe4000001167a */
[----:B------:R-:W-:Y:S01]  /*6500*/  FSEL R117, R22, -INF , !P6 ;  /* 0xff80000016757808 */ /* 0x000fe20007000000 */
[----:B------:R-:W-:Y:S01]  /*6510*/  FMUL R22, R26, UR42 ;  /* 0x0000002a1a167c20 */ /* 0x000fe20008400000 */
[----:B------:R-:W-:Y:S01]  /*6520*/  SHF.R.U32.HI R16, RZ, 0xa, R122 ;  /* 0x0000000aff107819 */ /* 0x000fe2000001167a */
[----:B------:R-:W-:Y:S01]  /*6530*/  FMUL R26, R35, UR42 ;  /* 0x0000002a231a7c20 */ /* 0x000fe20008400000 */
[----:B------:R-:W-:-:S02]  /*6540*/  FSEL R119, R24, -INF , !P2 ;  /* 0xff80000018777808 */ /* 0x000fc40005000000 */
[----:B------:R-:W-:Y:S02]  /*6550*/  LOP3.LUT P2, RZ, R17, 0x1, RZ, 0xc0, !PT ;  /* 0x0000000111ff7812 */ /* 0x000fe4000784c0ff */
[--C-:B------:R-:W-:Y:S02]  /*6560*/  SHF.R.U32.HI R17, RZ, 0x8, R122.reuse ;  /* 0x00000008ff117819 */ /* 0x100fe4000001167a */
[----:B------:R-:W-:Y:S02]  /*6570*/  LOP3.LUT P6, RZ, R16, 0x1, RZ, 0xc0, !PT ;  /* 0x0000000110ff7812 */ /* 0x000fe400078cc0ff */
[----:B------:R-:W-:Y:S02]  /*6580*/  SHF.R.U32.HI R16, RZ, 0x7, R122 ;  /* 0x00000007ff107819 */ /* 0x000fe4000001167a */
[----:B------:R-:W-:Y:S02]  /*6590*/  FSEL R22, R22, -INF , !P2 ;  /* 0xff80000016167808 */ /* 0x000fe40005000000 */
[----:B------:R-:W-:Y:S01]  /*65a0*/  LOP3.LUT P2, RZ, R17, 0x1, RZ, 0xc0, !PT ;  /* 0x0000000111ff7812 */ /* 0x000fe2000784c0ff */
[----:B------:R-:W-:Y:S01]  /*65b0*/  FMUL R17, R27, UR42 ;  /* 0x0000002a1b117c20 */ /* 0x000fe20008400000 */
[----:B------:R-:W-:-:S02]  /*65c0*/  FSEL R111, R25, -INF , !P6 ;  /* 0xff800000196f7808 */ /* 0x000fc40007000000 */
[----:B------:R-:W-:Y:S01]  /*65d0*/  LOP3.LUT P6, RZ, R16, 0x1, RZ, 0xc0, !PT ;  /* 0x0000000110ff7812 */ /* 0x000fe200078cc0ff */
[----:B------:R-:W-:Y:S01]  /*65e0*/  FMUL R16, R28, UR42 ;  /* 0x0000002a1c107c20 */ /* 0x000fe20008400000 */
[--C-:B------:R-:W-:Y:S01]  /*65f0*/  SHF.R.U32.HI R20, RZ, 0x6, R122.reuse ;  /* 0x00000006ff147819 */ /* 0x100fe2000001167a */
[----:B------:R-:W-:Y:S01]  /*6600*/  FMUL R28, R37, UR42 ;  /* 0x0000002a251c7c20 */ /* 0x000fe20008400000 */
[--C-:B------:R-:W-:Y:S02]  /*6610*/  SHF.R.U32.HI R19, RZ, 0x4, R122.reuse ;  /* 0x00000004ff137819 */ /* 0x100fe4000001167a */
[----:B------:R-:W-:Y:S02]  /*6620*/  FSEL R17, R17, -INF , !P2 ;  /* 0xff80000011117808 */ /* 0x000fe40005000000 */
[----:B------:R-:W-:Y:S02]  /*6630*/  LOP3.LUT P2, RZ, R20, 0x1, RZ, 0xc0, !PT ;  /* 0x0000000114ff7812 */ /* 0x000fe4000784c0ff */
[----:B------:R-:W-:-:S02]  /*6640*/  SHF.R.U32.HI R20, RZ, 0x5, R122 ;  /* 0x00000005ff147819 */ /* 0x000fc4000001167a */
[----:B------:R-:W-:Y:S02]  /*6650*/  FSEL R16, R16, -INF , !P6 ;  /* 0xff80000010107808 */ /* 0x000fe40007000000 */
[----:B------:R-:W-:Y:S01]  /*6660*/  LOP3.LUT P6, RZ, R19, 0x1, RZ, 0xc0, !PT ;  /* 0x0000000113ff7812 */ /* 0x000fe200078cc0ff */
[----:B------:R-:W-:Y:S01]  /*6670*/  FMUL R19, R30, UR42 ;  /* 0x0000002a1e137c20 */ /* 0x000fe20008400000 */
[----:B------:R-:W-:Y:S02]  /*6680*/  FSEL R18, R18, -INF , !P2 ;  /* 0xff80000012127808 */ /* 0x000fe40005000000 */
[----:B------:R-:W-:Y:S01]  /*6690*/  LOP3.LUT P2, RZ, R20, 0x1, RZ, 0xc0, !PT ;  /* 0x0000000114ff7812 */ /* 0x000fe2000784c0ff */
[----:B------:R-:W-:Y:S01]  /*66a0*/  FMUL R20, R31, UR42 ;  /* 0x0000002a1f147c20 */ /* 0x000fe20008400000 */
[--C-:B------:R-:W-:Y:S02]  /*66b0*/  SHF.R.U32.HI R23, RZ, 0x2, R122.reuse ;  /* 0x00000002ff177819 */ /* 0x100fe4000001167a */
[----:B------:R-:W-:-:S02]  /*66c0*/  SHF.R.U32.HI R122, RZ, 0x3, R122 ;  /* 0x00000003ff7a7819 */ /* 0x000fc4000001167a */
[----:B------:R-:W-:Y:S02]  /*66d0*/  FSEL R19, R19, -INF , !P2 ;  /* 0xff80000013137808 */ /* 0x000fe40005000000 */
[----:B------:R-:W-:Y:S02]  /*66e0*/  LOP3.LUT P2, RZ, R122, 0x1, RZ, 0xc0, !PT ;  /* 0x000000017aff7812 */ /* 0x000fe4000784c0ff */
[----:B------:R-:W-:Y:S02]  /*66f0*/  SHF.R.U64 R24, R121, 0x1f, RZ ;  /* 0x0000001f79187819 */ /* 0x000fe400000012ff */
[----:B------:R-:W-:Y:S02]  /*6700*/  FSEL R21, R21, -INF , !P2 ;  /* 0xff80000015157808 */ /* 0x000fe40005000000 */
[----:B------:R-:W-:Y:S01]  /*6710*/  LOP3.LUT P2, RZ, R24, 0x1, RZ, 0xc0, !PT ;  /* 0x0000000118ff7812 */ /* 0x000fe2000784c0ff */
[----:B------:R-:W-:Y:S01]  /*6720*/  FMUL R24, R33, UR42 ;  /* 0x0000002a21187c20 */ /* 0x000fe20008400000 */
[----:B------:R-:W-:-:S02]  /*6730*/  FSEL R20, R20, -INF , !P6 ;  /* 0xff80000014147808 */ /* 0x000fc40007000000 */
[----:B------:R-:W-:Y:S01]  /*6740*/  LOP3.LUT P6, RZ, R23, 0x1, RZ, 0xc0, !PT ;  /* 0x0000000117ff7812 */ /* 0x000fe200078cc0ff */
[----:B------:R-:W-:Y:S01]  /*6750*/  FMUL R23, R34, UR42 ;  /* 0x0000002a22177c20 */ /* 0x000fe20008400000 */
[----:B------:R-:W-:Y:S02]  /*6760*/  SHF.R.U64 R25, R121, 0x1e, RZ ;  /* 0x0000001e79197819 */ /* 0x000fe400000012ff */
[----:B------:R-:W-:Y:S02]  /*6770*/  FSEL R24, R24, -INF , !P6 ;  /* 0xff80000018187808 */ /* 0x000fe40007000000 */
[----:B------:R-:W-:Y:S02]  /*6780*/  LOP3.LUT P6, RZ, R25, 0x1, RZ, 0xc0, !PT ;  /* 0x0000000119ff7812 */ /* 0x000fe400078cc0ff */
[----:B------:R-:W-:Y:S02]  /*6790*/  SHF.R.U64 R25, R121, 0x1c, RZ ;  /* 0x0000001c79197819 */ /* 0x000fe400000012ff */
[----:B------:R-:W-:-:S02]  /*67a0*/  FSEL R26, R26, -INF , !P1 ;  /* 0xff8000001a1a7808 */ /* 0x000fc40004800000 */
[----:B------:R-:W-:Y:S01]  /*67b0*/  LOP3.LUT P1, RZ, R25, 0x1, RZ, 0xc0, !PT ;  /* 0x0000000119ff7812 */ /* 0x000fe2000782c0ff */
[----:B------:R-:W-:Y:S01]  /*67c0*/  FMUL R25, R36, UR42 ;  /* 0x0000002a24197c20 */ /* 0x000fe20008400000 */
[C---:B------:R-:W-:Y:S02]  /*67d0*/  SHF.R.U64 R27, R121.reuse, 0x1d, RZ ;  /* 0x0000001d791b7819 */ /* 0x040fe400000012ff */
[----:B------:R-:W-:Y:S02]  /*67e0*/  SHF.R.U64 R29, R121, 0x1b, RZ ;  /* 0x0000001b791d7819 */ /* 0x000fe400000012ff */
[----:B------:R-:W-:Y:S02]  /*67f0*/  FSEL R23, R23, -INF , !P3 ;  /* 0xff80000017177808 */ /* 0x000fe40005800000 */
[----:B------:R-:W-:Y:S01]  /*6800*/  LOP3.LUT P3, RZ, R27, 0x1, RZ, 0xc0, !PT ;  /* 0x000000011bff7812 */ /* 0x000fe2000786c0ff */
[----:B------:R-:W-:Y:S01]  /*6810*/  FMUL R27, R38, UR42 ;  /* 0x0000002a261b7c20 */ /* 0x000fe20008400000 */
[----:B------:R-:W-:-:S02]  /*6820*/  FSEL R25, R25, -INF , !P2 ;  /* 0xff80000019197808 */ /* 0x000fc40005000000 */
[----:B------:R-:W-:Y:S02]  /*6830*/  LOP3.LUT P2, RZ, R29, 0x1, RZ, 0xc0, !PT ;  /* 0x000000011dff7812 */ /* 0x000fe4000784c0ff */
[C---:B------:R-:W-:Y:S02]  /*6840*/  SHF.R.U64 R30, R121.reuse, 0x1a, RZ ;  /* 0x0000001a791e7819 */ /* 0x040fe400000012ff */
[----:B------:R-:W-:Y:S02]  /*6850*/  SHF.R.U64 R29, R121, 0x19, RZ ;  /* 0x00000019791d7819 */ /* 0x000fe400000012ff */
[----:B------:R-:W-:Y:S02]  /*6860*/  FSEL R28, R28, -INF , !P6 ;  /* 0xff8000001c1c7808 */ /* 0x000fe40007000000 */
[----:B------:R-:W-:Y:S02]  /*6870*/  FSEL R27, R27, -INF , !P3 ;  /* 0xff8000001b1b7808 */ /* 0x000fe40005800000 */
[----:B------:R-:W-:Y:S01]  /*6880*/  LOP3.LUT P6, RZ, R30, 0x1, RZ, 0xc0, !PT ;  /* 0x000000011eff7812 */ /* 0x000fe200078cc0ff */
[----:B------:R-:W-:Y:S01]  /*6890*/  FMUL R30, R39, UR42 ;  /* 0x0000002a271e7c20 */ /* 0x000fe20008400000 */
[----:B------:R-:W-:Y:S01]  /*68a0*/  LOP3.LUT P3, RZ, R29, 0x1, RZ, 0xc0, !PT ;  /* 0x000000011dff7812 */ /* 0x000fe2000786c0ff */
[----:B------:R-:W-:Y:S01]  /*68b0*/  FMUL R29, R40, UR42 ;  /* 0x0000002a281d7c20 */ /* 0x000fe20008400000 */
[----:B------:R-:W-:-:S02]  /*68c0*/  SHF.R.U64 R31, R121, 0x17, RZ ;  /* 0x00000017791f7819 */ /* 0x000fc400000012ff */
[----:B------:R-:W-:Y:S02]  /*68d0*/  FSEL R32, R32, -INF , !P6 ;  /* 0xff80000020207808 */ /* 0x000fe40007000000 */
[----:B------:R-:W-:Y:S02]  /*68e0*/  ISETP.GT.U32.AND P6, PT, R109, R0, PT ;  /* 0x000000006d00720c */ /* 0x000fe40003fc4070 */
[----:B------:R-:W-:Y:S02]  /*68f0*/  FSEL R29, R29, -INF , !P2 ;  /* 0xff8000001d1d7808 */ /* 0x000fe40005000000 */
[----:B------:R-:W-:Y:S02]  /*6900*/  SHF.R.U64 R33, R121, 0x18, RZ ;  /* 0x0000001879217819 */ /* 0x000fe400000012ff */
[----:B------:R-:W-:Y:S01]  /*6910*/  LOP3.LUT P2, RZ, R31, 0x1, RZ, 0xc0, !PT ;  /* 0x000000011fff7812 */ /* 0x000fe2000784c0ff */
[----:B------:R-:W-:Y:S01]  /*6920*/  FMUL R31, R4, UR42 ;  /* 0x0000002a041f7c20 */ /* 0x000fe20008400000 */
[----:B------:R-:W-:-:S02]  /*6930*/  ISETP.GT.U32.AND.EX P6, PT, R120, RZ, PT, P6 ;  /* 0x000000ff7800720c */ /* 0x000fc40003fc4160 */
[----:B------:R-:W-:Y:S02]  /*6940*/  FSEL R30, R30, -INF , !P1 ;  /* 0xff8000001e1e7808 */ /* 0x000fe40004800000 */
[----:B------:R-:W-:Y:S02]  /*6950*/  LOP3.LUT P1, RZ, R33, 0x1, RZ, 0xc0, !PT ;  /* 0x0000000121ff7812 */ /* 0x000fe4000782c0ff */
[----:B------:R-:W-:Y:S02]  /*6960*/  SHF.R.U64 R33, R121, 0x15, RZ ;  /* 0x0000001579217819 */ /* 0x000fe400000012ff */
[----:B------:R-:W-:Y:S01]  /*6970*/  FSEL R122, R31, -INF , !P6 ;  /* 0xff8000001f7a7808 */ /* 0x000fe20007000000 */
[----:B------:R-:W-:Y:S01]  /*6980*/  FMUL R31, R44, UR42 ;  /* 0x0000002a2c1f7c20 */ /* 0x000fe20008400000 */
[----:B------:R-:W-:Y:S02]  /*6990*/  LOP3.LUT P6, RZ, R33, 0x1, RZ, 0xc0, !PT ;  /* 0x0000000121ff7812 */ /* 0x000fe400078cc0ff */
[----:B------:R-:W-:-:S02]  /*69a0*/  FMNMX3 R33, R122, R110, R5, !PT ;  /* 0x0000006e7a217276 */ /* 0x000fc40007800005 */
[----:B------:R-:W-:Y:S02]  /*69b0*/  SHF.R.U64 R35, R121, 0x13, RZ ;  /* 0x0000001379237819 */ /* 0x000fe400000012ff */
[----:B------:R-:W-:Y:S02]  /*69c0*/  FMNMX3 R33, R33, R6, R7, !PT ;  /* 0x0000000621217276 */ /* 0x000fe40007800007 */
[----:B------:R-:W-:Y:S02]  /*69d0*/  FSEL R31, R31, -INF , !P2 ;  /* 0xff8000001f1f7808 */ /* 0x000fe40005000000 */
[----:B------:R-:W-:Y:S02]  /*69e0*/  LOP3.LUT P2, RZ, R35, 0x1, RZ, 0xc0, !PT ;  /* 0x0000000123ff7812 */ /* 0x000fe4000784c0ff */
[----:B------:R-:W-:Y:S01]  /*69f0*/  FMNMX3 R35, R33, R8, R9, !PT ;  /* 0x0000000821237276 */ /* 0x000fe20007800009 */
[----:B------:R-:W-:Y:S01]  /*6a00*/  FMUL R33, R46, UR42 ;  /* 0x0000002a2e217c20 */ /* 0x000fe20008400000 */
[----:B------:R-:W-:-:S02]  /*6a10*/  SHF.R.U64 R37, R121, 0x11, RZ ;  /* 0x0000001179257819 */ /* 0x000fc400000012ff */
[----:B------:R-:W-:Y:S02]  /*6a20*/  FMNMX3 R35, R35, R10, R11, !PT ;  /* 0x0000000a23237276 */ /* 0x000fe4000780000b */
[----:B------:R-:W-:Y:S02]  /*6a30*/  FSEL R33, R33, -INF , !P6 ;  /* 0xff80000021217808 */ /* 0x000fe40007000000 */
[----:B------:R-:W-:Y:S02]  /*6a40*/  FMNMX3 R35, R35, R12, R13, !PT ;  /* 0x0000000c23237276 */ /* 0x000fe4000780000d */
[----:B------:R-:W-:Y:S02]  /*6a50*/  LOP3.LUT P6, RZ, R37, 0x1, RZ, 0xc0, !PT ;  /* 0x0000000125ff7812 */ /* 0x000fe400078cc0ff */
[----:B------:R-:W-:Y:S01]  /*6a60*/  FMNMX3 R37, R35, R14, R15, !PT ;  /* 0x0000000e23257276 */ /* 0x000fe2000780000f */
[----:B------:R-:W-:Y:S01]  /*6a70*/  FMUL R35, R48, UR42 ;  /* 0x0000002a30237c20 */ /* 0x000fe20008400000 */
[----:B------:R-:W-:-:S02]  /*6a80*/  SHF.R.U64 R34, R121, 0x16, RZ ;  /* 0x0000001679227819 */ /* 0x000fc400000012ff */
[----:B------:R-:W-:Y:S02]  /*6a90*/  FMNMX3 R37, R37, R112, R113, !PT ;  /* 0x0000007025257276 */ /* 0x000fe40007800071 */
[----:B------:R-:W-:Y:S02]  /*6aa0*/  FSEL R4, R42, -INF , !P3 ;  /* 0xff8000002a047808 */ /* 0x000fe40005800000 */
[----:B------:R-:W-:Y:S02]  /*6ab0*/  FMNMX3 R37, R37, R114, R115, !PT ;  /* 0x0000007225257276 */ /* 0x000fe40007800073 */
[----:B------:R-:W-:Y:S01]  /*6ac0*/  LOP3.LUT P3, RZ, R34, 0x1, RZ, 0xc0, !PT ;  /* 0x0000000122ff7812 */ /* 0x000fe2000786c0ff */
[----:B------:R-:W-:Y:S01]  /*6ad0*/  FMUL R34, R43, UR42 ;  /* 0x0000002a2b227c20 */ /* 0x000fe20008400000 */
[----:B------:R-:W-:Y:S02]  /*6ae0*/  FMNMX3 R37, R37, R116, R117, !PT ;  /* 0x0000007425257276 */ /* 0x000fe40007800075 */
        /* <DEDUP_REMOVED lines=15> */
[----:B------:R-:W-:Y:S02]  /*6be0*/  SHF.R.U64 R39, R121, 0xf, RZ ;  /* 0x0000000f79277819 */ /* 0x000fe400000012ff */
[----:B------:R-:W-:Y:S02]  /*6bf0*/  FMNMX3 R37, R37, R26, R25, !PT ;  /* 0x0000001a25257276 */ /* 0x000fe40007800019 */
[----:B------:R-:W-:Y:S02]  /*6c00*/  FSEL R38, R38, -INF , !P1 ;  /* 0xff80000026267808 */ /* 0x000fe40004800000 */
[----:B------:R-:W-:Y:S02]  /*6c10*/  FSEL R35, R35, -INF , !P2 ;  /* 0xff80000023237808 */ /* 0x000fe40005000000 */
[----:B------:R-:W-:Y:S01]  /*6c20*/  LOP3.LUT P1, RZ, R40, 0x1, RZ, 0xc0, !PT ;  /* 0x0000000128ff7812 */ /* 0x000fe2000782c0ff */
[----:B------:R-:W-:Y:S01]  /*6c30*/  FMUL R40, R49, UR42 ;  /* 0x0000002a31287c20 */ /* 0x000fe20008400000 */
[----:B------:R-:W-:Y:S01]  /*6c40*/  LOP3.LUT P2, RZ, R39, 0x1, RZ, 0xc0, !PT ;  /* 0x0000000127ff7812 */ /* 0x000fe2000784c0ff */
[----:B------:R-:W-:Y:S01]  /*6c50*/  FMUL R39, R50, UR42 ;  /* 0x0000002a32277c20 */ /* 0x000fe20008400000 */
[----:B------:R-:W-:-:S02]  /*6c60*/  FMNMX3 R37, R37, R28, R27, !PT ;  /* 0x0000001c25257276 */ /* 0x000fc4000780001b */
[C---:B------:R-:W-:Y:S02]  /*6c70*/  SHF.R.U64 R42, R121.reuse, 0xe, RZ ;  /* 0x0000000e792a7819 */ /* 0x040fe400000012ff */
        /* <DEDUP_REMOVED lines=11> */
[----:B------:R-:W-:Y:S02]  /*6d30*/  FSEL R42, R42, -INF , !P1 ;  /* 0xff8000002a2a7808 */ /* 0x000fe40004800000 */
[----:B------:R-:W-:Y:S02]  /*6d40*/  FSEL R41, R41, -INF , !P2 ;  /* 0xff80000029297808 */ /* 0x000fe40005000000 */
[----:B------:R-:W-:Y:S02]  /*6d50*/  FMNMX3 R37, R37, R34, R31, !PT ;  /* 0x0000002225257276 */ /* 0x000fe4000780001f */
[----:B------:R-:W-:Y:S01]  /*6d60*/  LOP3.LUT P1, RZ, R44, 0x1, RZ, 0xc0, !PT ;  /* 0x000000012cff7812 */ /* 0x000fe2000782c0ff */
[----:B------:R-:W-:Y:S01]  /*6d70*/  FMUL R44, R53, UR42 ;  /* 0x0000002a352c7c20 */ /* 0x000fe20008400000 */
[----:B------:R-:W-:Y:S01]  /*6d80*/  LOP3.LUT P2, RZ, R43, 0x1, RZ, 0xc0, !PT ;  /* 0x000000012bff7812 */ /* 0x000fe2000784c0ff */
[----:B------:R-:W-:Y:S01]  /*6d90*/  FMUL R43, R54, UR42 ;  /* 0x0000002a362b7c20 */ /* 0x000fe20008400000 */
[----:B------:R-:W-:Y:S01]  /*6da0*/  SHF.R.U64 R46, R121, 0xa, RZ ;  /* 0x0000000a792e7819 */ /* 0x000fe200000012ff */
[----:B------:R-:W-:Y:S01]  /*6db0*/  FMUL R54, R61, UR42 ;  /* 0x0000002a3d367c20 */ /* 0x000fe20008400000 */
[----:B------:R-:W-:Y:S01]  /*6dc0*/  SHF.R.U64 R45, R121, 0x9, RZ ;  /* 0x00000009792d7819 */ /* 0x000fe200000012ff */
[----:B------:R-:W-:Y:S01]  /*6dd0*/  FMUL R53, R65, UR42 ;  /* 0x0000002a41357c20 */ /* 0x000fe20008400000 */
[----:B------:R-:W-:-:S02]  /*6de0*/  FMNMX3 R37, R37, R36, R33, !PT ;  /* 0x0000002425257276 */ /* 0x000fc40007800021 */
[----:B------:R-:W-:Y:S02]  /*6df0*/  FSEL R44, R44, -INF , !P3 ;  /* 0xff8000002c2c7808 */ /* 0x000fe40005800000 */
[----:B------:R-:W-:Y:S02]  /*6e00*/  FSEL R43, R43, -INF , !P6 ;  /* 0xff8000002b2b7808 */ /* 0x000fe40007000000 */
[----:B------:R-:W-:Y:S01]  /*6e10*/  LOP3.LUT P3, RZ, R46, 0x1, RZ, 0xc0, !PT ;  /* 0x000000012eff7812 */ /* 0x000fe2000786c0ff */
[----:B------:R-:W-:Y:S01]  /*6e20*/  FMUL R46, R55, UR42 ;  /* 0x0000002a372e7c20 */ /* 0x000fe20008400000 */
[----:B------:R-:W-:Y:S01]  /*6e30*/  LOP3.LUT P6, RZ, R45, 0x1, RZ, 0xc0, !PT ;  /* 0x000000012dff7812 */ /* 0x000fe200078cc0ff */
[----:B------:R-:W-:Y:S01]  /*6e40*/  FMUL R45, R56, UR42 ;  /* 0x0000002a382d7c20 */ /* 0x000fe20008400000 */
[----:B------:R-:W-:Y:S01]  /*6e50*/  FMNMX3 R37, R37, R38, R35, !PT ;  /* 0x0000002625257276 */ /* 0x000fe20007800023 */
[----:B------:R-:W-:Y:S01]  /*6e60*/  FMUL R55, R62, UR42 ;  /* 0x0000002a3e377c20 */ /* 0x000fe20008400000 */
[C---:B------:R-:W-:Y:S01]  /*6e70*/  SHF.R.U64 R48, R121.reuse, 0x8, RZ ;  /* 0x0000000879307819 */ /* 0x040fe200000012ff */
[----:B------:R-:W-:Y:S01]  /*6e80*/  FMUL R56, R64, UR42 ;  /* 0x0000002a40387c20 */ /* 0x000fe20008400000 */
[----:B------:R-:W-:-:S02]  /*6e90*/  SHF.R.U64 R47, R121, 0x7, RZ ;  /* 0x00000007792f7819 */ /* 0x000fc400000012ff */
[----:B------:R-:W-:Y:S02]  /*6ea0*/  FMNMX3 R37, R37, R40, R39, !PT ;  /* 0x0000002825257276 */ /* 0x000fe40007800027 */
        /* <DEDUP_REMOVED lines=23> */
[----:B------:R-:W-:-:S02]  /*7020*/  LOP3.LUT P2, RZ, R51, 0x1, RZ, 0xc0, !PT ;  /* 0x0000000133ff7812 */ /* 0x000fc4000784c0ff */
[C---:B------:R-:W-:Y:S02]  /*7030*/  SHF.R.U64 R51, R121.reuse, 0x2, RZ ;  /* 0x0000000279337819 */ /* 0x040fe400000012ff */
[----:B------:R-:W-:Y:S01]  /*7040*/  LOP3.LUT P1, RZ, R52, 0x1, RZ, 0xc0, !PT ;  /* 0x0000000134ff7812 */ /* 0x000fe2000782c0ff */
[----:B------:R-:W-:Y:S01]  /*7050*/  FMUL R52, R66, UR42 ;  /* 0x0000002a42347c20 */ /* 0x000fe20008400000 */
[----:B------:R-:W-:Y:S02]  /*7060*/  SHF.R.U64 R121, R121, 0x1, RZ ;  /* 0x0000000179797819 */ /* 0x000fe400000012ff */
[----:B------:R-:W-:Y:S02]  /*7070*/  FSEL R54, R54, -INF , !P3 ;  /* 0xff80000036367808 */ /* 0x000fe40005800000 */
[----:B------:R-:W-:Y:S02]  /*7080*/  FSEL R55, R55, -INF , !P6 ;  /* 0xff80000037377808 */ /* 0x000fe40007000000 */
[----:B------:R-:W-:-:S02]  /*7090*/  FMNMX3 R37, R37, R50, R49, !PT ;  /* 0x0000003225257276 */ /* 0x000fc40007800031 */
[----:B------:R-:W-:Y:S01]  /*70a0*/  LOP3.LUT P3, RZ, R51, 0x1, RZ, 0xc0, !PT ;  /* 0x0000000133ff7812 */ /* 0x000fe2000786c0ff */
[----:B------:R-:W-:Y:S01]  /*70b0*/  FMUL R51, R67, UR42 ;  /* 0x0000002a43337c20 */ /* 0x000fe20008400000 */
[----:B------:R-:W-:Y:S02]  /*70c0*/  LOP3.LUT P6, RZ, R121, 0x1, RZ, 0xc0, !PT ;  /* 0x0000000179ff7812 */ /* 0x000fe400078cc0ff */
[----:B------:R-:W-:Y:S02]  /*70d0*/  FSEL R57, R57, -INF , !P1 ;  /* 0xff80000039397808 */ /* 0x000fe40004800000 */
[----:B------:R-:W-:Y:S02]  /*70e0*/  FSEL R56, R56, -INF , !P2 ;  /* 0xff80000038387808 */ /* 0x000fe40005000000 */
[----:B------:R-:W-:Y:S02]  /*70f0*/  FMNMX3 R37, R37, R54, R55, !PT ;  /* 0x0000003625257276 */ /* 0x000fe40007800037 */
[----:B------:R-:W-:-:S02]  /*7100*/  FSEL R53, R53, -INF , !P3 ;  /* 0xff80000035357808 */ /* 0x000fc40005800000 */
[----:B------:R-:W-:Y:S02]  /*7110*/  FSEL R52, R52, -INF , !P6 ;  /* 0xff80000034347808 */ /* 0x000fe40007000000 */
[----:B------:R-:W-:Y:S02]  /*7120*/  FMNMX3 R37, R37, R57, R56, !PT ;  /* 0x0000003925257276 */ /* 0x000fe40007800038 */
[----:B------:R-:W-:Y:S01]  /*7130*/  FSEL R51, R51, -INF , !P0 ;  /* 0xff80000033337808 */ /* 0x000fe20004000000 */
[----:B--2---:R-:W1:Y:S01]  /*7140*/  SYNCS.PHASECHK.TRANS64.TRYWAIT P0, [UR23], R108 ;  /* 0x0000006cff0075a7 */ /* 0x004e620008001117 */
[----:B------:R-:W-:-:S04]  /*7150*/  FMNMX3 R37, R37, R53, R52, !PT ;  /* 0x0000003525257276 */ /* 0x000fc80007800034 */
[----:B------:R-:W-:-:S05]  /*7160*/  FMNMX3 R37, R37, R51, R106, !PT ;  /* 0x0000003325257276 */ /* 0x000fca000780006a */
[--C-:B------:R-:W-:Y:S01]  /*7170*/  FADD R59, R5, -R37.reuse ;  /* 0x80000025053b7221 */ /* 0x100fe20000000000 */
[--C-:B------:R-:W-:Y:S01]  /*7180*/  FADD R113, R113, -R37.reuse ;  /* 0x8000002571717221 */ /* 0x100fe20000000000 */
[--C-:B------:R-:W-:Y:S01]  /*7190*/  FADD R122, R122, -R37.reuse ;  /* 0x800000257a7a7221 */ /* 0x100fe20000000000 */
[--C-:B------:R-:W-:Y:S01]  /*71a0*/  FADD R112, R112, -R37.reuse ;  /* 0x8000002570707221 */ /* 0x100fe20000000000 */
[----:B------:R-:W-:Y:S01]  /*71b0*/  FMUL R60, R59, 1.4426950216293334961 ;  /* 0x3fb8aa3b3b3c7820 */ /* 0x000fe20000400000 */
[--C-:B------:R-:W-:Y:S01]  /*71c0*/  FADD R59, R6, -R37.reuse ;  /* 0x80000025063b7221 */ /* 0x100fe20000000000 */
[--C-:B------:R-:W-:Y:S01]  /*71d0*/  FADD R114, R114, -R37.reuse ;  /* 0x8000002572727221 */ /* 0x100fe20000000000 */
[--C-:B------:R-:W-:Y:S01]  /*71e0*/  FADD R115, R115, -R37.reuse ;  /* 0x8000002573737221 */ /* 0x100fe20000000000 */
[----:B------:R2:W3:Y:S01]  /*71f0*/  MUFU.EX2 R6, R60 ;  /* 0x0000003c00067308 */ /* 0x0004e20000000800 */
[----:B------:R-:W-:Y:S01]  /*7200*/  FMUL R61, R59, 1.4426950216293334961 ;  /* 0x3fb8aa3b3b3d7820 */ /* 0x000fe20000400000 */
[--C-:B------:R-:W-:Y:S01]  /*7210*/  FADD R59, R7, -R37.reuse ;  /* 0x80000025073b7221 */ /* 0x100fe20000000000 */
[--C-:B------:R-:W-:Y:S01]  /*7220*/  FADD R117, R117, -R37.reuse ;  /* 0x8000002575757221 */ /* 0x100fe20000000000 */
[--C-:B------:R-:W-:Y:S01]  /*7230*/  FADD R110, R110, -R37.reuse ;  /* 0x800000256e6e7221 */ /* 0x100fe20000000000 */
[--C-:B------:R-:W-:Y:S01]  /*7240*/  FADD R116, R116, -R37.reuse ;  /* 0x8000002574747221 */ /* 0x100fe20000000000 */
[----:B------:R-:W-:Y:S01]  /*7250*/  FMUL R62, R59, 1.4426950216293334961 ;  /* 0x3fb8aa3b3b3e7820 */ /* 0x000fe20000400000 */
[--C-:B------:R-:W-:Y:S01]  /*7260*/  FADD R59, R8, -R37.reuse ;  /* 0x80000025083b7221 */ /* 0x100fe20000000000 */
[----:B------:R4:W0:Y:S01]  /*7270*/  MUFU.EX2 R7, R61 ;  /* 0x0000003d00077308 */ /* 0x0008220000000800 */
[--C-:B------:R-:W-:Y:S01]  /*7280*/  FADD R118, R118, -R37.reuse ;  /* 0x8000002576767221 */ /* 0x100fe20000000000 */
[----:B------:R-:W-:Y:S01]  /*7290*/  FMUL R58, R122, 1.4426950216293334961 ;  /* 0x3fb8aa3b7a3a7820 */ /* 0x000fe20000400000 */
[----:B------:R-:W-:Y:S01]  /*72a0*/  FMUL R63, R59, 1.4426950216293334961 ;  /* 0x3fb8aa3b3b3f7820 */ /* 0x000fe20000400000 */
[--C-:B------:R-:W-:Y:S01]  /*72b0*/  FADD R59, R9, -R37.reuse ;  /* 0x80000025093b7221 */ /* 0x100fe20000000000 */
[----:B------:R-:W-:Y:S01]  /*72c0*/  FMUL R65, R112, 1.4426950216293334961 ;  /* 0x3fb8aa3b70417820 */ /* 0x000fe20000400000 */
[----:B------:R-:W-:Y:S01]  /*72d0*/  FMUL R66, R117, 1.4426950216293334961 ;  /* 0x3fb8aa3b75427820 */ /* 0x000fe20000400000 */
[----:B------:R-:W-:Y:S01]  /*72e0*/  FMUL R110, R110, 1.4426950216293334961 ;  /* 0x3fb8aa3b6e6e7820 */ /* 0x000fe20000400000 */
[----:B------:R-:W-:Y:S01]  /*72f0*/  FMUL R64, R59, 1.4426950216293334961 ;  /* 0x3fb8aa3b3b407820 */ /* 0x000fe20000400000 */
[--C-:B------:R-:W-:Y:S01]  /*7300*/  FADD R59, R10, -R37.reuse ;  /* 0x800000250a3b7221 */ /* 0x100fe20000000000 */
[----:B------:R5:W0:Y:S01]  /*7310*/  MUFU.EX2 R8, R62 ;  /* 0x0000003e00087308 */ /* 0x000a220000000800 */
[----:B------:R-:W-:Y:S01]  /*7320*/  FMUL R116, R116, 1.4426950216293334961 ;  /* 0x3fb8aa3b74747820 */ /* 0x000fe20000400000 */
[----:B------:R-:W-:Y:S01]  /*7330*/  FMUL R118, R118, 1.4426950216293334961 ;  /* 0x3fb8aa3b76767820 */ /* 0x000fe20000400000 */
[----:B--2---:R-:W-:Y:S01]  /*7340*/  FMUL R60, R59, 1.4426950216293334961 ;  /* 0x3fb8aa3b3b3c7820 */ /* 0x004fe20000400000 */
[--C-:B------:R-:W-:Y:S01]  /*7350*/  FADD R59, R11, -R37.reuse ;  /* 0x800000250b3b7221 */ /* 0x100fe20000000000 */
[----:B------:R-:W-:-:S03]  /*7360*/  FADD R119, R119, -R37 ;  /* 0x8000002577777221 */ /* 0x000fc60000000000 */
[----:B----4-:R-:W-:Y:S01]  /*7370*/  FMUL R61, R59, 1.4426950216293334961 ;  /* 0x3fb8aa3b3b3d7820 */ /* 0x010fe20000400000 */
[--C-:B------:R-:W-:Y:S01]  /*7380*/  FADD R59, R12, -R37.reuse ;  /* 0x800000250c3b7221 */ /* 0x100fe20000000000 */
[----:B------:R2:W4:Y:S03]  /*7390*/  MUFU.EX2 R9, R63 ;  /* 0x0000003f00097308 */ /* 0x0005260000000800 */
[----:B-----5:R-:W-:Y:S01]  /*73a0*/  FMUL R62, R59, 1.4426950216293334961 ;  /* 0x3fb8aa3b3b3e7820 */ /* 0x020fe20000400000 */
[----:B------:R-:W-:-:S04]  /*73b0*/  FADD R59, R13, -R37 ;  /* 0x800000250d3b7221 */ /* 0x000fc80000000000 */
[----:B------:R5:W0:Y:S01]  /*73c0*/  MUFU.EX2 R10, R64 ;  /* 0x00000040000a7308 */ /* 0x000a220000000800 */
[----:B--2---:R-:W-:Y:S01]  /*73d0*/  FMUL R63, R59, 1.4426950216293334961 ;  /* 0x3fb8aa3b3b3f7820 */ /* 0x004fe20000400000 */
[----:B------:R-:W-:-:S06]  /*73e0*/  FADD R59, R14, -R37 ;  /* 0x800000250e3b7221 */ /* 0x000fcc0000000000 */
[----:B------:R2:W0:Y:S01]  /*73f0*/  MUFU.EX2 R13, R62 ;  /* 0x0000003e000d7308 */ /* 0x0004220000000800 */
[----:B-----5:R-:W-:Y:S01]  /*7400*/  FMUL R64, R59, 1.4426950216293334961 ;  /* 0x3fb8aa3b3b407820 */ /* 0x020fe20000400000 */
[----:B------:R-:W-:-:S04]  /*7410*/  FADD R59, R15, -R37 ;  /* 0x800000250f3b7221 */ /* 0x000fc80000000000 */
[----:B------:R-:W-:Y:S02]  /*7420*/  FMUL R59, R59, 1.4426950216293334961 ;  /* 0x3fb8aa3b3b3b7820 */ /* 0x000fe40000400000 */
[----:B------:R5:W0:Y:S01]  /*7430*/  MUFU.EX2 R15, R64 ;  /* 0x00000040000f7308 */ /* 0x000a220000000800 */
[----:B--2---:R-:W-:Y:S01]  /*7440*/  FMUL R62, R113, 1.4426950216293334961 ;  /* 0x3fb8aa3b713e7820 */ /* 0x004fe20000400000 */
[----:B------:R-:W-:-:S06]  /*7450*/  FMUL R113, R114, 1.4426950216293334961 ;  /* 0x3fb8aa3b72717820 */ /* 0x000fcc0000400000 */
[----:B------:R2:W0:Y:S01]  /*7460*/  MUFU.EX2 R11, R60 ;  /* 0x0000003c000b7308 */ /* 0x0004220000000800 */
[----:B-----5:R-:W-:Y:S01]  /*7470*/  FMUL R64, R115, 1.4426950216293334961 ;  /* 0x3fb8aa3b73407820 */ /* 0x020fe20000400000 */
[----:B------:R-:W-:-:S06]  /*7480*/  IMAD.WIDE R114, R105, 0x2, R100 ;  /* 0x0000000269727825 */ /* 0x000fcc00078e0264 */
[----:B------:R-:W0:Y:S08]  /*7490*/  MUFU.EX2 R58, R58 ;  /* 0x0000003a003a7308 */ /* 0x000e300000000800 */
[----:B------:R2:W0:Y:S08]  /*74a0*/  MUFU.EX2 R5, R110 ;  /* 0x0000006e00057308 */ /* 0x0004300000000800 */
[----:B------:R2:W0:Y:S08]  /*74b0*/  MUFU.EX2 R12, R61 ;  /* 0x0000003d000c7308 */ /* 0x0004300000000800 */
[----:B------:R2:W0:Y:S08]  /*74c0*/  MUFU.EX2 R14, R63 ;  /* 0x0000003f000e7308 */ /* 0x0004300000000800 */
[----:B------:R2:W0:Y:S08]  /*74d0*/  MUFU.EX2 R60, R59 ;  /* 0x0000003b003c7308 */ /* 0x0004300000000800 */
[----:B------:R-:W0:Y:S08]  /*74e0*/  MUFU.EX2 R65, R65 ;  /* 0x0000004100417308 */ /* 0x000e300000000800 */
[----:B------:R-:W0:Y:S08]  /*74f0*/  MUFU.EX2 R62, R62 ;  /* 0x0000003e003e7308 */ /* 0x000e300000000800 */
[----:B------:R-:W0:Y:S08]  /*7500*/  MUFU.EX2 R113, R113 ;  /* 0x0000007100717308 */ /* 0x000e300000000800 */
[----:B------:R-:W0:Y:S08]  /*7510*/  MUFU.EX2 R64, R64 ;  /* 0x0000004000407308 */ /* 0x000e300000000800 */
[----:B------:R2:W0:Y:S08]  /*7520*/  MUFU.EX2 R121, R116 ;  /* 0x0000007400797308 */ /* 0x0004300000000800 */
[----:B------:R-:W0:Y:S08]  /*7530*/  MUFU.EX2 R66, R66 ;  /* 0x0000004200427308 */ /* 0x000e300000000800 */
[----:B------:R2:W0:Y:S01]  /*7540*/  MUFU.EX2 R123, R118 ;  /* 0x00000076007b7308 */ /* 0x0004220000000800 */
[----:B-1-34-:R-:W-:Y:S05]  /*7550*/  @!P0 BRA `(.L_x_18) ;  /* 0x0000002c00848947 */ /* 0x01afea0003800000 */
.L_x_26:
[----:B------:R-:W-:Y:S01]  /*7560*/  FADD R111, R111, -R37 ;  /* 0x800000256f6f7221 */ /* 0x000fe20000000000 */
[----:B--2---:R1:W2:Y:S01]  /*7570*/  LDG.E.U16 R59, desc[UR28][R114.64] ;  /* 0x0000001c723b7981 */ /* 0x0042a2000c1e1500 */
[----:B------:R-:W-:Y:S01]  /*7580*/  FMUL R108, R119, 1.4426950216293334961 ;  /* 0x3fb8aa3b776c7820 */ /* 0x000fe20000400000 */
[----:B------:R-:W-:-:S04]  /*7590*/  IMAD.WIDE R116, R105, 0x2, R96 ;  /* 0x0000000269747825 */ /* 0x000fc800078e0260 */
[----:B------:R-:W-:Y:S01]  /*75a0*/  FMUL R125, R111, 1.4426950216293334961 ;  /* 0x3fb8aa3b6f7d7820 */ /* 0x000fe20000400000 */
[C---:B------:R-:W-:Y:S01]  /*75b0*/  IMAD.WIDE R118, R105.reuse, 0x2, R90 ;  /* 0x0000000269767825 */ /* 0x040fe200078e025a */
[----:B------:R-:W3:Y:S03]  /*75c0*/  LDG.E.U16 R61, desc[UR28][R116.64] ;  /* 0x0000001c743d7981 */ /* 0x000ee6000c1e1500 */
[C---:B------:R-:W-:Y:S01]  /*75d0*/  IMAD.WIDE R128, R105.reuse, 0x2, R86 ;  /* 0x0000000269807825 */ /* 0x040fe200078e0256 */
[----:B------:R-:W4:Y:S03]  /*75e0*/  LDG.E.U16 R63, desc[UR28][R118.64] ;  /* 0x0000001c763f7981 */ /* 0x000f26000c1e1500 */
[C---:B------:R-:W-:Y:S01]  /*75f0*/  IMAD.WIDE R126, R105.reuse, 0x2, R88 ;  /* 0x00000002697e7825 */ /* 0x040fe200078e0258 */
[----:B------:R5:W2:Y:S03]  /*7600*/  LDG.E.U16 R67, desc[UR28][R128.64] ;  /* 0x0000001c80437981 */ /* 0x000aa6000c1e1500 */
[C---:B------:R-:W-:Y:S01]  /*7610*/  IMAD.WIDE R130, R105.reuse, 0x2, R84 ;  /* 0x0000000269827825 */ /* 0x040fe200078e0254 */
[----:B------:R0:W2:Y:S03]  /*7620*/  LDG.E.U16 R117, desc[UR28][R126.64] ;  /* 0x0000001c7e757981 */ /* 0x0000a6000c1e1500 */
[--C-:B------:R-:W-:Y:S01]  /*7630*/  FADD R4, R4, -R37.reuse ;  /* 0x8000002504047221 */ /* 0x100fe20000000000 */
[----:B------:R-:W-:Y:S01]  /*7640*/  FADD R32, R32, -R37 ;  /* 0x8000002520207221 */ /* 0x000fe20000000000 */
[----:B------:R-:W-:Y:S01]  /*7650*/  IMAD.WIDE R110, R105, 0x2, R98 ;  /* 0x00000002696e7825 */ /* 0x000fe200078e0262 */
[----:B------:R0:W2:Y:S03]  /*7660*/  LDG.E.U16 R119, desc[UR28][R130.64] ;  /* 0x0000001c82777981 */ /* 0x0000a6000c1e1500 */
[--C-:B------:R-:W-:Y:S01]  /*7670*/  FADD R31, R31, -R37.reuse ;  /* 0x800000251f1f7221 */ /* 0x100fe20000000000 */
[----:B------:R-:W-:Y:S01]  /*7680*/  FADD R22, R22, -R37 ;  /* 0x8000002516167221 */ /* 0x000fe20000000000 */
[----:B-1----:R-:W-:Y:S01]  /*7690*/  IMAD.WIDE R114, R105, 0x2, R94 ;  /* 0x0000000269727825 */ /* 0x002fe200078e025e */
[----:B------:R-:W1:Y:S01]  /*76a0*/  MUFU.EX2 R108, R108 ;  /* 0x0000006c006c7308 */ /* 0x000e620000000800 */
[----:B------:R1:W2:Y:S04]  /*76b0*/  LDG.E.U16 R111, desc[UR28][R110.64] ;  /* 0x0000001c6e6f7981 */ /* 0x0002a8000c1e1500 */
[----:B------:R1:W2:Y:S01]  /*76c0*/  LDG.E.U16 R115, desc[UR28][R114.64] ;  /* 0x0000001c72737981 */ /* 0x0002a2000c1e1500 */
[----:B------:R-:W-:Y:S01]  /*76d0*/  FMUL R4, R4, 1.4426950216293334961 ;  /* 0x3fb8aa3b04047820 */ /* 0x000fe20000400000 */
[----:B0----5:R-:W-:Y:S01]  /*76e0*/  FADD R129, R58, R5 ;  /* 0x000000053a817221 */ /* 0x021fe20000000000 */
[----:B------:R-:W-:-:S02]  /*76f0*/  FMUL R127, R32, 1.4426950216293334961 ;  /* 0x3fb8aa3b207f7820 */ /* 0x000fc40000400000 */
[----:B------:R0:W-:Y:S01]  /*7700*/  MUFU.EX2 R32, R4 ;  /* 0x0000000400207308 */ /* 0x0001e20000000800 */
[----:B------:R-:W-:Y:S01]  /*7710*/  FMUL R31, R31, 1.4426950216293334961 ;  /* 0x3fb8aa3b1f1f7820 */ /* 0x000fe20000400000 */
[----:B0-----:R-:W-:-:S04]  /*7720*/  FADD R4, R6, R129 ;  /* 0x0000008106047221 */ /* 0x001fc80000000000 */
[----:B------:R-:W-:Y:S02]  /*7730*/  FADD R129, R7, R4 ;  /* 0x0000000407817221 */ /* 0x000fe40000000000 */
[----:B------:R0:W-:Y:S02]  /*7740*/  MUFU.EX2 R131, R31 ;  /* 0x0000001f00837308 */ /* 0x0001e40000000800 */
[----:B------:R-:W-:-:S04]  /*7750*/  FADD R4, R8, R129 ;  /* 0x0000008108047221 */ /* 0x000fc80000000000 */
[----:B0-----:R-:W-:-:S04]  /*7760*/  FADD R31, R9, R4 ;  /* 0x00000004091f7221 */ /* 0x001fc80000000000 */
[----:B------:R-:W-:-:S04]  /*7770*/  FADD R4, R10, R31 ;  /* 0x0000001f0a047221 */ /* 0x000fc80000000000 */
[----:B------:R-:W-:-:S04]  /*7780*/  FADD R31, R11, R4 ;  /* 0x000000040b1f7221 */ /* 0x000fc80000000000 */
[----:B------:R-:W-:-:S04]  /*7790*/  FADD R4, R12, R31 ;  /* 0x0000001f0c047221 */ /* 0x000fc80000000000 */
[----:B------:R-:W-:-:S04]  /*77a0*/  FADD R31, R13, R4 ;  /* 0x000000040d1f7221 */ /* 0x000fc80000000000 */
[----:B------:R-:W-:-:S04]  /*77b0*/  FADD R4, R14, R31 ;  /* 0x0000001f0e047221 */ /* 0x000fc80000000000 */
[----:B------:R-:W-:-:S04]  /*77c0*/  FADD R31, R15, R4 ;  /* 0x000000040f1f7221 */ /* 0x000fc80000000000 */
[----:B------:R-:W-:-:S04]  /*77d0*/  FADD R4, R60, R31 ;  /* 0x0000001f3c047221 */ /* 0x000fc80000000000 */
[----:B------:R-:W-:Y:S01]  /*77e0*/  FADD R31, R65, R4 ;  /* 0x00000004411f7221 */ /* 0x000fe20000000000 */
[----:B------:R-:W-:-:S03]  /*77f0*/  FMUL R112, R22, 1.4426950216293334961 ;  /* 0x3fb8aa3b16707820 */ /* 0x000fc60000400000 */
[----:B------:R-:W-:Y:S01]  /*7800*/  FADD R4, R62, R31 ;  /* 0x0000001f3e047221 */ /* 0x000fe20000000000 */
[----:B------:R-:W-:-:S03]  /*7810*/  FADD R22, R17, -R37 ;  /* 0x8000002511167221 */ /* 0x000fc60000000000 */
[----:B------:R-:W-:Y:S01]  /*7820*/  FADD R31, R113, R4 ;  /* 0x00000004711f7221 */ /* 0x000fe20000000000 */
[----:B------:R-:W-:Y:S01]  /*7830*/  FMUL R116, R22, 1.4426950216293334961 ;  /* 0x3fb8aa3b16747820 */ /* 0x000fe20000400000 */
[----:B------:R-:W-:Y:S02]  /*7840*/  FADD R22, R16, -R37 ;  /* 0x8000002510167221 */ /* 0x000fe40000000000 */
[----:B------:R-:W-:Y:S01]  /*7850*/  FADD R4, R64, R31 ;  /* 0x0000001f40047221 */ /* 0x000fe20000000000 */
[----:B------:R-:W0:Y:S01]  /*7860*/  MUFU.EX2 R125, R125 ;  /* 0x0000007d007d7308 */ /* 0x000e220000000800 */
[----:B-1----:R-:W-:Y:S02]  /*7870*/  FMUL R110, R22, 1.4426950216293334961 ;  /* 0x3fb8aa3b166e7820 */ /* 0x002fe40000400000 */
[----:B------:R-:W-:Y:S01]  /*7880*/  FADD R31, R121, R4 ;  /* 0x00000004791f7221 */ /* 0x000fe20000000000 */
[----:B------:R-:W-:-:S03]  /*7890*/  FADD R22, R18, -R37 ;  /* 0x8000002512167221 */ /* 0x000fc60000000000 */
[----:B------:R-:W-:Y:S01]  /*78a0*/  FADD R4, R66, R31 ;  /* 0x0000001f42047221 */ /* 0x000fe20000000000 */
[----:B------:R1:W5:Y:S01]  /*78b0*/  MUFU.EX2 R17, R112 ;  /* 0x0000007000117308 */ /* 0x0003620000000800 */
[----:B------:R-:W-:Y:S01]  /*78c0*/  FMUL R114, R22, 1.4426950216293334961 ;  /* 0x3fb8aa3b16727820 */ /* 0x000fe20000400000 */
[----:B------:R-:W-:Y:S01]  /*78d0*/  FADD R22, R19, -R37 ;  /* 0x8000002513167221 */ /* 0x000fe20000000000 */
[----:B------:R-:W-:-:S05]  /*78e0*/  FADD R31, R123, R4 ;  /* 0x000000047b1f7221 */ /* 0x000fca0000000000 */
[----:B------:R-:W5:Y:S01]  /*78f0*/  MUFU.EX2 R16, R116 ;  /* 0x0000007400107308 */ /* 0x000f620000000800 */
[----:B-1----:R-:W-:Y:S01]  /*7900*/  FMUL R112, R22, 1.4426950216293334961 ;  /* 0x3fb8aa3b16707820 */ /* 0x002fe20000400000 */
[----:B------:R-:W-:Y:S01]  /*7910*/  FADD R22, R20, -R37 ;  /* 0x8000002514167221 */ /* 0x000fe20000000000 */
[----:B------:R-:W-:-:S05]  /*7920*/  FADD R4, R108, R31 ;  /* 0x0000001f6c047221 */ /* 0x000fca0000000000 */
[----:B------:R1:W1:Y:S01]  /*7930*/  MUFU.EX2 R18, R110 ;  /* 0x0000006e00127308 */ /* 0x0002620000000800 */
[----:B------:R-:W-:Y:S01]  /*7940*/  FMUL R118, R22, 1.4426950216293334961 ;  /* 0x3fb8aa3b16767820 */ /* 0x000fe20000400000 */
[----:B0-----:R-:W-:Y:S01]  /*7950*/  FADD R4, R125, R4 ;  /* 0x000000047d047221 */ /* 0x001fe20000000000 */
[----:B------:R-:W-:-:S05]  /*7960*/  FADD R22, R21, -R37 ;  /* 0x8000002515167221 */ /* 0x000fca0000000000 */
[----:B------:R-:W0:Y:S01]  /*7970*/  MUFU.EX2 R19, R114 ;  /* 0x0000007200137308 */ /* 0x000e220000000800 */
[----:B------:R-:W-:Y:S01]  /*7980*/  FADD R24, R24, -R37 ;  /* 0x8000002518187221 */ /* 0x000fe20000000000 */
[----:B-----5:R-:W-:Y:S01]  /*7990*/  FADD R31, R17, R4 ;  /* 0x00000004111f7221 */ /* 0x020fe20000000000 */
[----:B------:R-:W-:-:S05]  /*79a0*/  FMUL R22, R22, 1.4426950216293334961 ;  /* 0x3fb8aa3b16167820 */ /* 0x000fca0000400000 */
[----:B------:R5:W0:Y:S01]  /*79b0*/  MUFU.EX2 R20, R112 ;  /* 0x0000007000147308 */ /* 0x000a220000000800 */
[----:B-1----:R-:W-:Y:S01]  /*79c0*/  FMUL R110, R24, 1.4426950216293334961 ;  /* 0x3fb8aa3b186e7820 */ /* 0x002fe20000400000 */
[----:B------:R-:W-:Y:S01]  /*79d0*/  FADD R31, R16, R31 ;  /* 0x0000001f101f7221 */ /* 0x000fe20000000000 */
[----:B------:R-:W-:-:S05]  /*79e0*/  FADD R24, R23, -R37 ;  /* 0x8000002517187221 */ /* 0x000fca0000000000 */
[----:B------:R-:W1:Y:S01]  /*79f0*/  MUFU.EX2 R21, R118 ;  /* 0x0000007600157308 */ /* 0x000e620000000800 */
[----:B------:R-:W-:Y:S01]  /*7a00*/  FADD R26, R26, -R37 ;  /* 0x800000251a1a7221 */ /* 0x000fe20000000000 */
[----:B------:R-:W-:Y:S01]  /*7a10*/  FADD R4, R18, R31 ;  /* 0x0000001f12047221 */ /* 0x000fe20000000000 */
[----:B------:R-:W-:-:S05]  /*7a20*/  FMUL R24, R24, 1.4426950216293334961 ;  /* 0x3fb8aa3b18187820 */ /* 0x000fca0000400000 */
[----:B------:R-:W1:Y:S01]  /*7a30*/  MUFU.EX2 R22, R22 ;  /* 0x0000001600167308 */ /* 0x000e620000000800 */
[----:B-----5:R-:W-:Y:S01]  /*7a40*/  FMUL R112, R26, 1.4426950216293334961 ;  /* 0x3fb8aa3b1a707820 */ /* 0x020fe20000400000 */
[----:B0-----:R-:W-:Y:S01]  /*7a50*/  FADD R31, R19, R4 ;  /* 0x00000004131f7221 */ /* 0x001fe20000000000 */
[----:B------:R-:W-:-:S05]  /*7a60*/  FADD R26, R25, -R37 ;  /* 0x80000025191a7221 */ /* 0x000fca0000000000 */
[----:B------:R0:W5:Y:S01]  /*7a70*/  MUFU.EX2 R23, R110 ;  /* 0x0000006e00177308 */ /* 0x0001620000000800 */
[----:B------:R-:W-:Y:S01]  /*7a80*/  FADD R28, R28, -R37 ;  /* 0x800000251c1c7221 */ /* 0x000fe20000000000 */
[----:B------:R-:W-:Y:S01]  /*7a90*/  FADD R4, R20, R31 ;  /* 0x0000001f14047221 */ /* 0x000fe20000000000 */
[----:B------:R-:W-:-:S05]  /*7aa0*/  FMUL R26, R26, 1.4426950216293334961 ;  /* 0x3fb8aa3b1a1a7820 */ /* 0x000fca0000400000 */
[----:B------:R-:W0:Y:S01]  /*7ab0*/  MUFU.EX2 R24, R24 ;  /* 0x0000001800187308 */ /* 0x000e220000000800 */
[----:B------:R-:W-:Y:S01]  /*7ac0*/  FMUL R114, R28, 1.4426950216293334961 ;  /* 0x3fb8aa3b1c727820 */ /* 0x000fe20000400000 */
[----:B-1----:R-:W-:Y:S01]  /*7ad0*/  FADD R31, R21, R4 ;  /* 0x00000004151f7221 */ /* 0x002fe20000000000 */
[----:B------:R-:W-:-:S05]  /*7ae0*/  FADD R28, R27, -R37 ;  /* 0x800000251b1c7221 */ /* 0x000fca0000000000 */
[----:B------:R-:W1:Y:S01]  /*7af0*/  MUFU.EX2 R25, R112 ;  /* 0x0000007000197308 */ /* 0x000e620000000800 */
[----:B------:R-:W-:Y:S01]  /*7b00*/  FADD R30, R30, -R37 ;  /* 0x800000251e1e7221 */ /* 0x000fe20000000000 */
[----:B------:R-:W-:Y:S01]  /*7b10*/  FADD R4, R22, R31 ;  /* 0x0000001f16047221 */ /* 0x000fe20000000000 */
[----:B------:R-:W-:-:S05]  /*7b20*/  FMUL R28, R28, 1.4426950216293334961 ;  /* 0x3fb8aa3b1c1c7820 */ /* 0x000fca0000400000 */
[----:B------:R-:W1:Y:S01]  /*7b30*/  MUFU.EX2 R26, R26 ;  /* 0x0000001a001a7308 */ /* 0x000e620000000800 */
[----:B0-----:R-:W-:Y:S01]  /*7b40*/  FMUL R110, R30, 1.4426950216293334961 ;  /* 0x3fb8aa3b1e6e7820 */ /* 0x001fe20000400000 */
[----:B-----5:R-:W-:Y:S01]  /*7b50*/  FADD R31, R23, R4 ;  /* 0x00000004171f7221 */ /* 0x020fe20000000000 */
[----:B------:R-:W-:-:S05]  /*7b60*/  FADD R30, R29, -R37 ;  /* 0x800000251d1e7221 */ /* 0x000fca0000000000 */
[----:B------:R-:W0:Y:S01]  /*7b70*/  MUFU.EX2 R27, R114 ;  /* 0x00000072001b7308 */ /* 0x000e220000000800 */
[----:B------:R-:W-:Y:S01]  /*7b80*/  FADD R4, R24, R31 ;  /* 0x0000001f18047221 */ /* 0x000fe20000000000 */
[----:B------:R-:W-:-:S06]  /*7b90*/  FMUL R30, R30, 1.4426950216293334961 ;  /* 0x3fb8aa3b1e1e7820 */ /* 0x000fcc0000400000 */
[----:B------:R-:W5:Y:S01]  /*7ba0*/  MUFU.EX2 R28, R28 ;  /* 0x0000001c001c7308 */ /* 0x000f620000000800 */
[----:B-1----:R-:W-:Y:S01]  /*7bb0*/  FADD R31, R25, R4 ;  /* 0x00000004191f7221 */ /* 0x002fe20000000000 */
[----:B------:R-:W-:-:S06]  /*7bc0*/  FADD R34, R34, -R37 ;  /* 0x8000002522227221 */ /* 0x000fcc0000000000 */
[----:B------:R-:W1:Y:S01]  /*7bd0*/  MUFU.EX2 R29, R110 ;  /* 0x0000006e001d7308 */ /* 0x000e620000000800 */
[----:B------:R-:W-:Y:S01]  /*7be0*/  FADD R4, R26, R31 ;  /* 0x0000001f1a047221 */ /* 0x000fe20000000000 */
[----:B------:R-:W-:-:S06]  /*7bf0*/  FMUL R34, R34, 1.4426950216293334961 ;  /* 0x3fb8aa3b22227820 */ /* 0x000fcc0000400000 */
[----:B------:R-:W1:Y:S01]  /*7c00*/  MUFU.EX2 R30, R30 ;  /* 0x0000001e001e7308 */ /* 0x000e620000000800 */
[----:B0-----:R-:W-:Y:S01]  /*7c10*/  FADD R31, R27, R4 ;  /* 0x000000041b1f7221 */ /* 0x001fe20000000000 */
[----:B------:R-:W-:-:S06]  /*7c20*/  F2FP.BF16.F32.PACK_AB R4, R5, R58 ;  /* 0x0000003a0504723e */ /* 0x000fcc00000010ff */
[----:B------:R-:W0:Y:S01]  /*7c30*/  MUFU.EX2 R127, R127 ;  /* 0x0000007f007f7308 */ /* 0x000e220000000800 */
[----:B------:R-:W-:Y:S01]  /*7c40*/  F2FP.BF16.F32.PACK_AB R5, R7, R6 ;  /* 0x000000060705723e */ /* 0x000fe200000010ff */
[----:B------:R-:W-:Y:S01]  /*7c50*/  FADD R36, R36, -R37 ;  /* 0x8000002524247221 */ /* 0x000fe20000000000 */
[----:B------:R-:W-:-:S05]  /*7c60*/  F2FP.BF16.F32.PACK_AB R6, R9, R8 ;  /* 0x000000080906723e */ /* 0x000fca00000010ff */
[----:B------:R5:W0:Y:S01]  /*7c70*/  MUFU.EX2 R110, R34 ;  /* 0x00000022006e7308 */ /* 0x000a220000000800 */
[----:B------:R-:W-:Y:S01]  /*7c80*/  FMUL R36, R36, 1.4426950216293334961 ;  /* 0x3fb8aa3b24247820 */ /* 0x000fe20000400000 */
[----:B------:R-:W-:Y:S01]  /*7c90*/  FADD R33, R33, -R37 ;  /* 0x8000002521217221 */ /* 0x000fe20000000000 */
[----:B-----5:R-:W-:Y:S01]  /*7ca0*/  FADD R34, R28, R31 ;  /* 0x0000001f1c227221 */ /* 0x020fe20000000000 */
[----:B------:R-:W-:-:S03]  /*7cb0*/  F2FP.BF16.F32.PACK_AB R7, R11, R10 ;  /* 0x0000000a0b07723e */ /* 0x000fc600000010ff */
[----:B-1----:R-:W-:Y:S01]  /*7cc0*/  FADD R9, R29, R34 ;  /* 0x000000221d097221 */ /* 0x002fe20000000000 */
[----:B------:R-:W1:Y:S03]  /*7cd0*/  MUFU.EX2 R112, R36 ;  /* 0x0000002400707308 */ /* 0x000e660000000800 */
[----:B------:R-:W-:Y:S01]  /*7ce0*/  FADD R10, R30, R9 ;  /* 0x000000091e0a7221 */ /* 0x000fe20000000000 */
[----:B------:R-:W-:Y:S01]  /*7cf0*/  FMUL R33, R33, 1.4426950216293334961 ;  /* 0x3fb8aa3b21217820 */ /* 0x000fe20000400000 */
[--C-:B------:R-:W-:Y:S02]  /*7d00*/  FADD R38, R38, -R37.reuse ;  /* 0x8000002526267221 */ /* 0x100fe40000000000 */
[----:B0-----:R-:W-:Y:S01]  /*7d10*/  FADD R11, R127, R10 ;  /* 0x0000000a7f0b7221 */ /* 0x001fe20000000000 */
[----:B------:R-:W0:Y:S01]  /*7d20*/  MUFU.EX2 R114, R33 ;  /* 0x0000002100727308 */ /* 0x000e220000000800 */
[----:B------:R-:W-:Y:S01]  /*7d30*/  FMUL R38, R38, 1.4426950216293334961 ;  /* 0x3fb8aa3b26267820 */ /* 0x000fe20000400000 */
[----:B------:R-:W-:Y:S01]  /*7d40*/  FADD R35, R35, -R37 ;  /* 0x8000002523237221 */ /* 0x000fe20000000000 */
[----:B------:R-:W-:Y:S01]  /*7d50*/  F2FP.BF16.F32.PACK_AB R8, R13, R12 ;  /* 0x0000000c0d08723e */ /* 0x000fe200000010ff */
[----:B------:R-:W-:Y:S01]  /*7d60*/  FADD R13, R32, R11 ;  /* 0x0000000b200d7221 */ /* 0x000fe20000000000 */
[----:B------:R-:W-:Y:S01]  /*7d70*/  FADD R40, R40, -R37 ;  /* 0x8000002528287221 */ /* 0x000fe20000000000 */
[----:B------:R-:W-:Y:S01]  /*7d80*/  FMUL R35, R35, 1.4426950216293334961 ;  /* 0x3fb8aa3b23237820 */ /* 0x000fe20000400000 */
[----:B------:R-:W-:Y:S01]  /*7d90*/  F2FP.BF16.F32.PACK_AB R9, R15, R14 ;  /* 0x0000000e0f09723e */ /* 0x000fe200000010ff */
[----:B------:R5:W0:Y:S01]  /*7da0*/  MUFU.EX2 R116, R38 ;  /* 0x0000002600747308 */ /* 0x000a220000000800 */
[----:B------:R-:W-:Y:S01]  /*7db0*/  FADD R14, R110, R13 ;  /* 0x0000000d6e0e7221 */ /* 0x000fe20000000000 */
[----:B------:R-:W-:Y:S01]  /*7dc0*/  FMUL R40, R40, 1.4426950216293334961 ;  /* 0x3fb8aa3b28287820 */ /* 0x000fe20000400000 */
[--C-:B------:R-:W-:Y:S01]  /*7dd0*/  FADD R39, R39, -R37.reuse ;  /* 0x8000002527277221 */ /* 0x100fe20000000000 */
[----:B------:R-:W-:Y:S01]  /*7de0*/  FADD R42, R42, -R37 ;  /* 0x800000252a2a7221 */ /* 0x000fe20000000000 */
[----:B------:R-:W-:-:S03]  /*7df0*/  FADD R31, R131, R14 ;  /* 0x0000000e831f7221 */ /* 0x000fc60000000000 */
[----:B------:R-:W0:Y:S01]  /*7e00*/  MUFU.EX2 R118, R35 ;  /* 0x0000002300767308 */ /* 0x000e220000000800 */
[----:B------:R-:W-:Y:S01]  /*7e10*/  FMUL R39, R39, 1.4426950216293334961 ;  /* 0x3fb8aa3b27277820 */ /* 0x000fe20000400000 */
[--C-:B------:R-:W-:Y:S01]  /*7e20*/  FADD R41, R41, -R37.reuse ;  /* 0x8000002529297221 */ /* 0x100fe20000000000 */
        /* <DEDUP_REMOVED lines=12> */
[----:B------:R-:W0:Y:S01]  /*7ef0*/  MUFU.EX2 R40, R40 ;  /* 0x0000002800287308 */ /* 0x000e220000000800 */
[--C-:B------:R-:W-:Y:S01]  /*7f00*/  FADD R47, R47, -R37.reuse ;  /* 0x800000252f2f7221 */ /* 0x100fe20000000000 */
[--C-:B------:R-:W-:Y:S01]  /*7f10*/  FADD R56, R56, -R37.reuse ;  /* 0x8000002538387221 */ /* 0x100fe20000000000 */
[----:B------:R-:W-:Y:S01]  /*7f20*/  FADD R52, R52, -R37 ;  /* 0x8000002534347221 */ /* 0x000fe20000000000 */
[----:B-1----:R-:W-:Y:S01]  /*7f30*/  FADD R31, R112, R31 ;  /* 0x0000001f701f7221 */ /* 0x002fe20000000000 */
[----:B------:R-:W-:Y:S01]  /*7f40*/  FMUL R42, R42, 1.4426950216293334961 ;  /* 0x3fb8aa3b2a2a7820 */ /* 0x000fe20000400000 */
[----:B------:R-:W-:Y:S01]  /*7f50*/  FMUL R41, R41, 1.4426950216293334961 ;  /* 0x3fb8aa3b29297820 */ /* 0x000fe20000400000 */
[----:B------:R-:W-:Y:S01]  /*7f60*/  FMUL R44, R44, 1.4426950216293334961 ;  /* 0x3fb8aa3b2c2c7820 */ /* 0x000fe20000400000 */
[----:B------:R1:W2:Y:S01]  /*7f70*/  MUFU.EX2 R122, R39 ;  /* 0x00000027007a7308 */ /* 0x0002a20000000800 */
[----:B-----5:R-:W-:Y:S01]  /*7f80*/  FMUL R38, R43, 1.4426950216293334961 ;  /* 0x3fb8aa3b2b267820 */ /* 0x020fe20000400000 */
[----:B------:R-:W-:Y:S01]  /*7f90*/  FMUL R46, R46, 1.4426950216293334961 ;  /* 0x3fb8aa3b2e2e7820 */ /* 0x000fe20000400000 */
[----:B------:R-:W-:Y:S01]  /*7fa0*/  FMUL R45, R45, 1.4426950216293334961 ;  /* 0x3fb8aa3b2d2d7820 */ /* 0x000fe20000400000 */
[----:B------:R-:W-:Y:S01]  /*7fb0*/  FMUL R48, R48, 1.4426950216293334961 ;  /* 0x3fb8aa3b30307820 */ /* 0x000fe20000400000 */
[----:B------:R-:W-:Y:S01]  /*7fc0*/  FMUL R50, R50, 1.4426950216293334961 ;  /* 0x3fb8aa3b32327820 */ /* 0x000fe20000400000 */
[----:B------:R-:W-:Y:S01]  /*7fd0*/  FMUL R49, R49, 1.4426950216293334961 ;  /* 0x3fb8aa3b31317820 */ /* 0x000fe20000400000 */
[----:B------:R-:W-:Y:S01]  /*7fe0*/  FMUL R36, R54, 1.4426950216293334961 ;  /* 0x3fb8aa3b36247820 */ /* 0x000fe20000400000 */
[----:B------:R-:W-:Y:S01]  /*7ff0*/  FMUL R57, R57, 1.4426950216293334961 ;  /* 0x3fb8aa3b39397820 */ /* 0x000fe20000400000 */
[----:B-1----:R-:W-:Y:S01]  /*8000*/  FMUL R39, R55, 1.4426950216293334961 ;  /* 0x3fb8aa3b37277820 */ /* 0x002fe20000400000 */
[----:B------:R-:W-:Y:S01]  /*8010*/  FMUL R53, R53, 1.4426950216293334961 ;  /* 0x3fb8aa3b35357820 */ /* 0x000fe20000400000 */
[----:B------:R-:W-:Y:S01]  /*8020*/  FMUL R51, R51, 1.4426950216293334961 ;  /* 0x3fb8aa3b33337820 */ /* 0x000fe20000400000 */
[----:B------:R-:W-:Y:S01]  /*8030*/  FMUL R47, R47, 1.4426950216293334961 ;  /* 0x3fb8aa3b2f2f7820 */ /* 0x000fe20000400000 */
[----:B------:R-:W-:Y:S01]  /*8040*/  FMUL R56, R56, 1.4426950216293334961 ;  /* 0x3fb8aa3b38387820 */ /* 0x000fe20000400000 */
[----:B------:R-:W-:Y:S01]  /*8050*/  FMUL R52, R52, 1.4426950216293334961 ;  /* 0x3fb8aa3b34347820 */ /* 0x000fe20000400000 */
[----:B0-----:R-:W-:Y:S01]  /*8060*/  FADD R31, R114, R31 ;  /* 0x0000001f721f7221 */ /* 0x001fe20000000000 */
[----:B------:R-:W0:Y:S03]  /*8070*/  MUFU.EX2 R129, R42 ;  /* 0x0000002a00817308 */ /* 0x000e260000000800 */
[----:B------:R-:W-:-:S05]  /*8080*/  FADD R31, R116, R31 ;  /* 0x0000001f741f7221 */ /* 0x000fca0000000000 */
[----:B------:R-:W-:Y:S01]  /*8090*/  MUFU.EX2 R42, R45 ;  /* 0x0000002d002a7308 */ /* 0x000fe20000000800 */
[----:B------:R-:W-:-:S07]  /*80a0*/  FADD R31, R118, R31 ;  /* 0x0000001f761f7221 */ /* 0x000fce0000000000 */
[----:B------:R-:W-:Y:S08]  /*80b0*/  MUFU.EX2 R41, R41 ;  /* 0x0000002900297308 */ /* 0x000ff00000000800 */
[----:B------:R-:W1:Y:S08]  /*80c0*/  MUFU.EX2 R44, R44 ;  /* 0x0000002c002c7308 */ /* 0x000e700000000800 */
[----:B------:R-:W-:Y:S08]  /*80d0*/  MUFU.EX2 R38, R38 ;  /* 0x0000002600267308 */ /* 0x000ff00000000800 */
[----:B------:R-:W5:Y:S08]  /*80e0*/  MUFU.EX2 R46, R46 ;  /* 0x0000002e002e7308 */ /* 0x000f700000000800 */
[----:B------:R-:W0:Y:S08]  /*80f0*/  MUFU.EX2 R48, R48 ;  /* 0x0000003000307308 */ /* 0x000e300000000800 */
[----:B------:R-:W-:Y:S08]  /*8100*/  MUFU.EX2 R124, R47 ;  /* 0x0000002f007c7308 */ /* 0x000ff00000000800 */
        /* <DEDUP_REMOVED lines=8> */
[----:B------:R-:W1:Y:S01]  /*8190*/  MUFU.EX2 R51, R51 ;  /* 0x0000003300337308 */ /* 0x000e620000000800 */
[----:B------:R-:W-:Y:S01]  /*81a0*/  F2FP.BF16.F32.PACK_AB R15, R16, R17 ;  /* 0x00000011100f723e */ /* 0x000fe200000010ff */
[----:B------:R-:W-:Y:S01]  /*81b0*/  FADD R31, R40, R31 ;  /* 0x0000001f281f7221 */ /* 0x000fe20000000000 */
[----:B------:R-:W-:-:S02]  /*81c0*/  F2FP.BF16.F32.PACK_AB R17, R21, R20 ;  /* 0x000000141511723e */ /* 0x000fc400000010ff */
[----:B------:R-:W-:Y:S02]  /*81d0*/  F2FP.BF16.F32.PACK_AB R20, R27, R26 ;  /* 0x0000001a1b14723e */ /* 0x000fe400000010ff */
[----:B------:R-:W-:Y:S01]  /*81e0*/  F2FP.BF16.F32.PACK_AB R26, R40, R118 ;  /* 0x00000076281a723e */ /* 0x000fe200000010ff */
[----:B--2---:R-:W-:Y:S01]  /*81f0*/  FADD R40, R122, R31 ;  /* 0x0000001f7a287221 */ /* 0x004fe20000000000 */
[----:B------:R-:W-:Y:S02]  /*8200*/  F2FP.BF16.F32.PACK_AB R16, R19, R18 ;  /* 0x000000121310723e */ /* 0x000fe400000010ff */
[----:B------:R-:W-:Y:S01]  /*8210*/  F2FP.BF16.F32.PACK_AB R18, R23, R22 ;  /* 0x000000161712723e */ /* 0x000fe200000010ff */
[----:B0-----:R-:W-:Y:S01]  /*8220*/  FADD R40, R129, R40 ;  /* 0x0000002881287221 */ /* 0x001fe20000000000 */
        /* <DEDUP_REMOVED lines=12> */
[----:B-1----:R-:W-:Y:S02]  /*82f0*/  F2FP.BF16.F32.PACK_AB R28, R44, R41 ;  /* 0x000000292c1c723e */ /* 0x002fe400000010ff */
[----:B-----5:R-:W-:-:S02]  /*8300*/  F2FP.BF16.F32.PACK_AB R29, R46, R38 ;  /* 0x000000262e1d723e */ /* 0x020fc400000010ff */
[----:B------:R-:W-:Y:S02]  /*8310*/  F2FP.BF16.F32.PACK_AB R30, R48, R42 ;  /* 0x0000002a301e723e */ /* 0x000fe400000010ff */
[----:B------:R-:W-:Y:S02]  /*8320*/  F2FP.BF16.F32.PACK_AB R31, R50, R124 ;  /* 0x0000007c321f723e */ /* 0x000fe400000010ff */
[----:B------:R-:W-:Y:S02]  /*8330*/  F2FP.BF16.F32.PACK_AB R32, R36, R49 ;  /* 0x000000312420723e */ /* 0x000fe400000010ff */
[----:B------:R-:W-:Y:S02]  /*8340*/  F2FP.BF16.F32.PACK_AB R33, R57, R39 ;  /* 0x000000273921723e */ /* 0x000fe400000010ff */
[----:B------:R-:W-:Y:S02]  /*8350*/  F2FP.BF16.F32.PACK_AB R34, R53, R43 ;  /* 0x0000002b3522723e */ /* 0x000fe400000010ff */
[----:B------:R-:W-:Y:S01]  /*8360*/  F2FP.BF16.F32.PACK_AB R35, R51, R45 ;  /* 0x0000002d3323723e */ /* 0x000fe200000010ff */
[----:B------:R-:W-:Y:S01]  /*8370*/  FADD R41, R41, R40 ;  /* 0x0000002829297221 */ /* 0x000fe20000000000 */
[----:B------:R0:W-:Y:S01]  /*8380*/  STS.U16 [R2+UR9+0x6000], R59 ;  /* 0x0060003b02007988 */ /* 0x0001e20008000409 */
[----:B------:R-:W-:-:S03]  /*8390*/  FADD R40, -R37, R106 ;  /* 0x0000006a25287221 */ /* 0x000fc60000000100 */
[----:B---3--:R0:W-:Y:S04]  /*83a0*/  STS.U16 [R2+UR9+0x6400], R61 ;  /* 0x0064003d02007988 */ /* 0x0081e80008000409 */
[----:B----4-:R0:W-:Y:S04]  /*83b0*/  STS.U16 [R2+UR9+0x6800], R63 ;  /* 0x0068003f02007988 */ /* 0x0101e80008000409 */
[----:B------:R0:W-:Y:S01]  /*83c0*/  STS.U16 [R2+UR9+0x6c00], R67 ;  /* 0x006c004302007988 */ /* 0x0001e20008000409 */
[----:B------:R-:W-:Y:S03]  /*83d0*/  STTM.x32 tmem[UR11+0xc0], R4 ;  /* 0x0000c004000079ed */ /* 0x000fe600082c000b */
[----:B------:R0:W-:Y:S04]  /*83e0*/  STS.U16 [R92+UR9+0x6200], R111 ;  /* 0x0062006f5c007988 */ /* 0x0001e80008000409 */
[----:B------:R0:W-:Y:S04]  /*83f0*/  STS.U16 [R92+UR9+0x6600], R115 ;  /* 0x006600735c007988 */ /* 0x0001e80008000409 */
[----:B------:R0:W-:Y:S04]  /*8400*/  STS.U16 [R92+UR9+0x6a00], R117 ;  /* 0x006a00755c007988 */ /* 0x0001e80008000409 */
[----:B------:R0:W-:Y:S01]  /*8410*/  STS.U16 [R92+UR9+0x6e00], R119 ;  /* 0x006e00775c007988 */ /* 0x0001e20008000409 */
[----:B------:R-:W-:Y:S01]  /*8420*/  FMUL R40, R40, 1.4426950216293334961 ;  /* 0x3fb8aa3b28287820 */ /* 0x000fe20000400000 */
[----:B------:R-:W1:Y:S02]  /*8430*/  FENCE.VIEW.ASYNC.T ;  /* 0x00000000000073c6 */ /* 0x000e640000000200 */
[----:B-1----:R-:W-:Y:S06]  /*8440*/  BAR.SYNC.DEFER_BLOCKING 0x0 ;  /* 0x0000000000007b1d */ /* 0x002fec0000010000 */
[----:B------:R-:W1:Y:S01]  /*8450*/  LDTM.x32 R4, tmem[UR11] ;  /* 0x0000000b000479ee */ /* 0x000e6200082c0000 */
[----:B------:R-:W1:Y:S01]  /*8460*/  MUFU.EX2 R40, R40 ;  /* 0x0000002800287308 */ /* 0x000e620000000800 */
[----:B------:R-:W-:Y:S01]  /*8470*/  NOP ;  /* 0x0000000000007918 */ /* 0x000fe20000000000 */
[C---:B-1----:R-:W-:Y:S01]  /*8480*/  FMUL R4, R40.reuse, R4 ;  /* 0x0000000428047220 */ /* 0x042fe20000400000 */
        /* <DEDUP_REMOVED lines=31> */
[----:B------:R0:W-:Y:S01]  /*8680*/  STTM.x32 tmem[UR11], R4 ;  /* 0x00000004000079ed */ /* 0x0001e200082c000b */
[----:B------:R-:W1:Y:S02]  /*8690*/  FENCE.VIEW.ASYNC.T ;  /* 0x00000000000073c6 */ /* 0x000e640000000200 */
[----:B-1----:R-:W-:Y:S01]  /*86a0*/  BAR.SYNC.DEFER_BLOCKING 0x0 ;  /* 0x0000000000007b1d */ /* 0x002fe20000010000 */
[----:B------:R-:W-:-:S04]  /*86b0*/  FADD R41, R44, R41 ;  /* 0x000000292c297221 */ /* 0x000fc80000000000 */
[----:B------:R-:W-:-:S04]  /*86c0*/  FADD R41, R38, R41 ;  /* 0x0000002926297221 */ /* 0x000fc80000000000 */
[----:B------:R-:W-:-:S04]  /*86d0*/  FADD R41, R46, R41 ;  /* 0x000000292e297221 */ /* 0x000fc80000000000 */
[----:B------:R-:W-:-:S04]  /*86e0*/  FADD R41, R42, R41 ;  /* 0x000000292a297221 */ /* 0x000fc80000000000 */
[----:B------:R-:W-:Y:S01]  /*86f0*/  FADD R41, R48, R41 ;  /* 0x0000002930297221 */ /* 0x000fe20000000000 */
[----:B------:R1:W-:Y:S06]  /*8700*/  MEMBAR.ALL.CTA ;  /* 0x0000000000007992 */ /* 0x0003ec0000008000 */
[----:B-1----:R-:W1:Y:S01]  /*8710*/  FENCE.VIEW.ASYNC.S ;  /* 0x00000000000073c6 */ /* 0x002e620000000000 */
        /* <DEDUP_REMOVED lines=8> */
[----:B------:R-:W-:-:S03]  /*87a0*/  ULEA UR23, UR6, UR9, 0x3 ;  /* 0x0000000906177291 */ /* 0x000fc6000f8e18ff */
[----:B------:R-:W-:Y:S01]  /*87b0*/  FADD R36, R45, R36 ;  /* 0x000000242d247221 */ /* 0x000fe20000000000 */
[----:B------:R-:W-:-:S03]  /*87c0*/  IMAD.MOV.U32 R108, RZ, RZ, R102 ;  /* 0x000000ffff6c7224 */ /* 0x000fc600078e0066 */
[----:B------:R-:W-:Y:S01]  /*87d0*/  FADD R51, R51, R36 ;  /* 0x0000002433337221 */ /* 0x000fe20000000000 */
[----:B------:R-:W-:Y:S01]  /*87e0*/  UIADD3 UR23, UPT, UPT, UR23, 0x7000, URZ ;  /* 0x0000700017177890 */ /* 0x000fe2000fffe0ff */
[----:B-1----:R-:W-:Y:S06]  /*87f0*/  BAR.SYNC.DEFER_BLOCKING 0x0 ;  /* 0x0000000000007b1d */ /* 0x002fec0000010000 */
[----:B------:R-:W-:Y:S05]  /*8800*/  BRA.U UP1, `(.L_x_19) ;  /* 0x0000000101a07547 */ /* 0x000fea000b800000 */
[----:B------:R-:W-:Y:S02]  /*8810*/  UIADD3 UR25, UPT, UPT, UR10, 0xc8, URZ ;  /* 0x000000c80a197890 */ /* 0x000fe4000fffe0ff */
[----:B------:R-:W-:Y:S02]  /*8820*/  UIADD3 UR43, UPT, UPT, UR10, 0xd0, URZ ;  /* 0x000000d00a2b7890 */ /* 0x000fe4000fffe0ff */
[----:B------:R-:W-:Y:S02]  /*8830*/  UIADD3 UR56, UPT, UPT, UR10, 0xd8, URZ ;  /* 0x000000d80a387890 */ /* 0x000fe4000fffe0ff */
[----:B------:R-:W-:Y:S02]  /*8840*/  UIADD3 UR57, UPT, UPT, UR10, 0x20, URZ ;  /* 0x000000200a397890 */ /* 0x000fe4000fffe0ff */
[----:B------:R-:W-:Y:S02]  /*8850*/  UIADD3 UR58, UPT, UPT, UR10, 0xe0, URZ ;  /* 0x000000e00a3a7890 */ /* 0x000fe4000fffe0ff */
[----:B------:R-:W-:-:S02]  /*8860*/  UIADD3 UR59, UPT, UPT, UR10, 0x20, URZ ;  /* 0x000000200a3b7890 */ /* 0x000fc4000fffe0ff */
[----:B------:R-:W-:Y:S02]  /*8870*/  UIADD3 UR60, UPT, UPT, UR10, 0xe8, URZ ;  /* 0x000000e80a3c7890 */ /* 0x000fe4000fffe0ff */
[----:B------:R-:W-:Y:S02]  /*8880*/  UIADD3 UR61, UPT, UPT, UR10, 0x20, URZ ;  /* 0x000000200a3d7890 */ /* 0x000fe4000fffe0ff */
[----:B------:R-:W-:Y:S01]  /*8890*/  UIADD3 UR62, UPT, UPT, UR10, 0xf0, URZ ;  /* 0x000000f00a3e7890 */ /* 0x000fe2000fffe0ff */
[----:B------:R-:W-:Y:S01]  /*88a0*/  UMOV UR26, 0x0 ;  /* 0x00000000001a7882 */ /* 0x000fe20000000000 */
[----:B------:R-:W-:Y:S01]  /*88b0*/  UMOV UR27, 0x8080490 ;  /* 0x08080490001b7882 */ /* 0x000fe20000000000 */
[----:B------:R-:W-:Y:S02]  /*88c0*/  UIADD3 UR63, UPT, UPT, UR10, 0x20, URZ ;  /* 0x000000200a3f7890 */ /* 0x000fe4000fffe0ff */
[----:B------:R1:W-:Y:S01]  /*88d0*/  UTCHMMA tmem[UR7], gdesc[UR16], tmem[UR10], tmem[UR26], idesc[UR27], UPT ;  /* 0x00ff1a10070079ea */ /* 0x0003e2000b80000a */
[----:B------:R-:W-:Y:S01]  /*88e0*/  UIADD3 UR64, UPT, UPT, UR10, 0xf8, URZ ;  /* 0x000000f80a407890 */ /* 0x000fe2000fffe0ff */
[----:B------:R-:W-:Y:S01]  /*88f0*/  UMOV UR30, 0x0 ;  /* 0x00000000001e7882 */ /* 0x000fe20000000000 */
        /* <DEDUP_REMOVED lines=14> */
[----:B------:R-:W-:Y:S01]  /*89e0*/  UMOV UR4, UR23 ;  /* 0x0000001700047c82 */ /* 0x000fe20008000000 */
[----:B------:R-:W-:Y:S01]  /*89f0*/  UMOV UR5, URZ ;  /* 0x000000ff00057c82 */ /* 0x000fe20008000000 */
[----:B------:R1:W-:Y:S01]  /*8a00*/  UTCHMMA tmem[UR58], gdesc[UR16], tmem[UR57], tmem[UR48], idesc[UR49], UPT ;  /* 0x00ff30103a0079ea */ /* 0x0003e2000b800039 */
[----:B------:R-:W-:Y:S01]  /*8a10*/  UMOV UR54, 0x0 ;  /* 0x0000000000367882 */ /* 0x000fe20000000000 */
[----:B------:R-:W-:Y:S01]  /*8a20*/  UMOV UR55, 0x8080490 ;  /* 0x0808049000377882 */ /* 0x000fe20000000000 */
[----:B------:R1:W-:Y:S01]  /*8a30*/  UTCHMMA tmem[UR60], gdesc[UR32], tmem[UR59], tmem[UR50], idesc[UR51], UPT ;  /* 0x00ff32203c0079ea */ /* 0x0003e2000b80003b */
[----:B------:R-:W-:Y:S01]  /*8a40*/  UMOV UR4, UR4 ;  /* 0x0000000400047c82 */ /* 0x000fe20008000000 */
[----:B------:R1:W-:Y:S01]  /*8a50*/  UTCHMMA tmem[UR62], gdesc[UR38], tmem[UR61], tmem[UR52], idesc[UR53], UPT ;  /* 0x00ff34263e0079ea */ /* 0x0003e2000b80003d */
[----:B------:R1:W-:Y:S01]  /*8a60*/  UTCHMMA tmem[UR64], gdesc[UR40], tmem[UR63], tmem[UR54], idesc[UR55], UPT ;  /* 0x00ff3628400079ea */ /* 0x0003e2000b80003f */
[----:B------:R1:W-:Y:S01]  /*8a70*/  UTCBAR [UR4], URZ ;  /* 0x000000ff040073e9 */ /* 0x0003e200080000ff */
[----:B------:R-:W-:Y:S01]  /*8a80*/  NOP ;  /* 0x0000000000007918 */ /* 0x000fe20000000000 */
.L_x_19:
[----:B------:R-:W-:Y:S01]  /*8a90*/  ISETP.GE.U32.AND P0, PT, R109, R104, PT ;  /* 0x000000686d00720c */ /* 0x000fe20003f06070 */
[----:B------:R-:W-:Y:S01]  /*8aa0*/  UIADD3 UR6, UPT, UPT, UR6, 0x1, URZ ;  /* 0x0000000106067890 */ /* 0x000fe2000fffe0ff */
[----:B------:R-:W-:Y:S02]  /*8ab0*/  VIADD R105, R105, UR22 ;  /* 0x0000001669697c36 */ /* 0x000fe40008000000 */
[----:B------:R-:W-:Y:S01]  /*8ac0*/  FFMA R103, R40, R103, R51 ;  /* 0x0000006728677223 */ /* 0x000fe20000000033 */
[----:B------:R-:W-:Y:S01]  /*8ad0*/  ISETP.GE.U32.AND.EX P0, PT, R120, RZ, PT, P0 ;  /* 0x000000ff7800720c */ /* 0x000fe20003f06100 */
[----:B------:R-:W-:Y:S01]  /*8ae0*/  UISETP.GT.AND UP2, UPT, UR6, 0x1, UPT ;  /* 0x000000010600788c */ /* 0x000fe2000bf44270 */
[----:B------:R-:W-:Y:S02]  /*8af0*/  IMAD.IADD R107, R93, 0x1, R107 ;  /* 0x000000015d6b7824 */ /* 0x000fe400078e026b */
[----:B------:R-:W-:Y:S01]  /*8b00*/  IMAD.MOV.U32 R106, RZ, RZ, R37 ;  /* 0x000000ffff6a7224 */ /* 0x000fe200078e0025 */
[----:B-1----:R-:W-:-:S02]  /*8b10*/  USEL UR4, URZ, 0x1, !UP2 ;  /* 0x00000001ff047887 */ /* 0x002fc4000d000000 */
[----:B------:R-:W-:-:S04]  /*8b20*/  USEL UR6, UR6, URZ, !UP2 ;  /* 0x000000ff06067287 */ /* 0x000fc8000d000000 */
[----:B------:R-:W-:Y:S02]  /*8b30*/  LOP3.LUT R102, R102, UR4, RZ, 0x3c, !PT ;  /* 0x0000000466667c12 */ /* 0x000fe4000f8e3cff */
[----:B------:R-:W-:Y:S06]  /*8b40*/  @!P0 BRA `(.L_x_20) ;  /* 0xffffffb800f08947 */ /* 0x000fec000383ffff */
[----:B------:R-:W-:Y:S01]  /*8b50*/  ISETP.GE.AND P0, PT, R3, 0x1, PT ;  /* 0x000000010300780c */ /* 0x000fe20003f06270 */
[----:B------:R-:W-:-:S12]  /*8b60*/  IMAD.MOV.U32 R106, RZ, RZ, R37 ;  /* 0x000000ffff6a7224 */ /* 0x000fd800078e0025 */
[----:B------:R-:W-:Y:S05]  /*8b70*/  @!P0 BRA `(.L_x_15) ;  /* 0x0000000000108947 */ /* 0x000fea0003800000 */
[----:B0-----:R-:W-:-:S04]  /*8b80*/  IMAD.U32 R2, R108, -0x80000000, RZ ;  /* 0x800000006c027824 */ /* 0x001fc800078e00ff */
[----:B------:R-:W0:Y:S02]  /*8b90*/  SYNCS.PHASECHK.TRANS64.TRYWAIT P0, [UR23], R2 ;  /* 0x00000002ff0075a7 */ /* 0x000e240008001117 */
[----:B0-----:R-:W-:Y:S05]  /*8ba0*/  @!P0 BRA `(.L_x_21) ;  /* 0x0000001400fc8947 */ /* 0x001fea0003800000 */
.L_x_27:
[----:B------:R-:W-:-:S07]  /*8bb0*/  IMAD.MOV.U32 R106, RZ, RZ, R37 ;  /* 0x000000ffff6a7224 */ /* 0x000fce00078e0025 */
.L_x_15:
[C---:B0-----:R-:W-:Y:S01]  /*8bc0*/  FMUL R2, R103.reuse, 8388608 ;  /* 0x4b00000067027820 */ /* 0x041fe20000400000 */
[----:B------:R-:W-:Y:S01]  /*8bd0*/  BAR.SYNC.DEFER_BLOCKING 0x0 ;  /* 0x0000000000007b1d */ /* 0x000fe20000010000 */
[C---:B------:R-:W-:Y:S01]  /*8be0*/  FSETP.GEU.AND P2, PT, R103.reuse, 1.175494350822287508e-38, PT ;  /* 0x008000006700780b */ /* 0x040fe20003f4e000 */
[----:B------:R-:W-:Y:S01]  /*8bf0*/  IMAD.MOV.U32 R5, RZ, RZ, 0x3dc6b27f ;  /* 0x3dc6b27fff057424 */ /* 0x000fe200078e00ff */
[C---:B------:R-:W-:Y:S02]  /*8c00*/  FSETP.GT.AND P1, PT, |R103|.reuse, 8.50705917302346158658e+37, PT ;  /* 0x7e8000006700780b */ /* 0x040fe40003f24200 */
[----:B------:R-:W-:Y:S01]  /*8c10*/  FSEL R42, R2, R103, !P2 ;  /* 0x00000067022a7208 */ /* 0x000fe20005000000 */
[----:B------:R-:W0:Y:S01]  /*8c20*/  LDCU.64 UR4, c[0x0][0x3e0] ;  /* 0x00007c00ff0477ac */ /* 0x000e220008000a00 */
[----:B------:R-:W-:Y:S01]  /*8c30*/  FSETP.GEU.AND P0, PT, |R103|, 1.175494350822287508e-38, PT ;  /* 0x008000006700780b */ /* 0x000fe20003f0e200 */
[----:B------:R-:W1:Y:S01]  /*8c40*/  LDC.64 R40, c[0x0][0x398] ;  /* 0x0000e600ff287b82 */ /* 0x000e620000000a00 */
[C---:B------:R-:W-:Y:S01]  /*8c50*/  ISETP.GE.U32.AND P3, PT, R42.reuse, 0x7f800000, PT ;  /* 0x7f8000002a00780c */ /* 0x040fe20003f66070 */
[----:B------:R-:W-:-:S05]  /*8c60*/  VIADD R2, R42, 0xc0cafb0d ;  /* 0xc0cafb0d2a027836 */ /* 0x000fca0000000000 */
[----:B------:R-:W-:Y:S01]  /*8c70*/  LOP3.LUT R3, R2, 0xff800000, RZ, 0xc0, !PT ;  /* 0xff80000002037812 */ /* 0x000fe200078ec0ff */
[----:B------:R-:W-:Y:S01]  /*8c80*/  @P1 FMUL R103, R103, 0.25 ;  /* 0x3e80000067671820 */ /* 0x000fe20000400000 */
[----:B------:R-:W2:Y:S03]  /*8c90*/  LDC R101, c[0x0][0x3e8] ;  /* 0x0000fa00ff657b82 */ /* 0x000ea60000000800 */
[----:B------:R-:W-:Y:S02]  /*8ca0*/  IMAD.IADD R2, R42, 0x1, -R3 ;  /* 0x000000012a027824 */ /* 0x000fe400078e0a03 */
[----:B------:R-:W-:Y:S01]  /*8cb0*/  @!P0 FMUL R103, R103, 16777216 ;  /* 0x4b80000067678820 */ /* 0x000fe20000400000 */
[----:B------:R-:W-:Y:S01]  /*8cc0*/  I2FP.F32.S32 R3, R3 ;  /* 0x0000000300037245 */ /* 0x000fe20000201400 */
[----:B------:R-:W-:Y:S01]  /*8cd0*/  FADD R36, R2, -1 ;  /* 0xbf80000002247421 */ /* 0x000fe20000000000 */
[----:B------:R-:W3:Y:S02]  /*8ce0*/  @!P5 SYNCS.CCTL.IV [UR9+0x7000] ;  /* 0x00700000ff00d9b1 */ /* 0x000ee40008000009 */
[----:B---3--:R-:W-:Y:S01]  /*8cf0*/  BAR.SYNC.DEFER_BLOCKING 0x0 ;  /* 0x0000000000007b1d */ /* 0x008fe20000010000 */
[----:B------:R-:W-:Y:S01]  /*8d00*/  FSEL R2, RZ, -23, P2 ;  /* 0xc1b80000ff027808 */ /* 0x000fe20001000000 */
[----:B------:R-:W-:Y:S01]  /*8d10*/  FFMA.FTZ R5, R36, R5, -0.16845393180847167969 ;  /* 0xbe2c7f3024057423 */ /* 0x000fe20000010005 */
[----:B0-----:R-:W-:Y:S01]  /*8d20*/  UIMAD UR4, UR8, UR4, URZ ;  /* 0x00000004080472a4 */ /* 0x001fe2000f8e02ff */
[----:B------:R-:W-:-:S02]  /*8d30*/  FSETP.NEU.AND P2, PT, R42, RZ, PT ;  /* 0x000000ff2a00720b */ /* 0x000fc40003f4d000 */
[----:B------:R-:W-:Y:S01]  /*8d40*/  FFMA.FTZ R5, R36, R5, 0.1716887056827545166 ;  /* 0x3e2fcf2a24057423 */ /* 0x000fe20000010005 */
[----:B------:R0:W3:Y:S01]  /*8d50*/  MUFU.RCP R38, R103 ;  /* 0x0000006700267308 */ /* 0x0000e20000001000 */
[----:B------:R-:W-:Y:S01]  /*8d60*/  FFMA.FTZ R2, R3, 1.1920928955078125e-07, R2 ;  /* 0x3400000003027823 */ /* 0x000fe20000010002 */
[----:B------:R-:W-:Y:S02]  /*8d70*/  IMAD R3, R0, UR5, RZ ;  /* 0x0000000500037c24 */ /* 0x000fe4000f8e02ff */
[C---:B------:R-:W-:Y:S01]  /*8d80*/  FFMA.FTZ R5, R36.reuse, R5, -0.17900948226451873779 ;  /* 0xbe374e4324057423 */ /* 0x040fe20000010005 */
[----:B------:R-:W-:Y:S01]  /*8d90*/  USHF.L.U32 UR5, UR4, 0x1, URZ ;  /* 0x0000000104057899 */ /* 0x000fe200080006ff */
[----:B------:R-:W-:Y:S02]  /*8da0*/  IMAD.SHL.U32 R39, R3, 0x2, RZ ;  /* 0x0000000203277824 */ /* 0x000fe400078e00ff */
[----:B------:R-:W-:Y:S01]  /*8db0*/  FFMA.FTZ R5, R36, R5, 0.20512372255325317383 ;  /* 0x3e520bf424057423 */ /* 0x000fe20000010005 */
[----:B--2---:R-:W-:-:S02]  /*8dc0*/  IMAD R119, R101, 0x38, RZ ;  /* 0x0000003865777824 */ /* 0x004fc400078e02ff */
[C---:B------:R-:W-:Y:S02]  /*8dd0*/  IMAD R45, R101.reuse, 0x1c, RZ ;  /* 0x0000001c652d7824 */ /* 0x040fe400078e02ff */
[C---:B------:R-:W-:Y:S01]  /*8de0*/  FFMA.FTZ R5, R36.reuse, R5, -0.24046532809734344482 ;  /* 0xbe763c8b24057423 */ /* 0x040fe20000010005 */
[C---:B------:R-:W-:Y:S02]  /*8df0*/  IMAD R115, R101.reuse, 0x34, RZ ;  /* 0x0000003465737824 */ /* 0x040fe400078e02ff */
[C---:B------:R-:W-:Y:S02]  /*8e00*/  IMAD R109, R101.reuse, 0x2c, RZ ;  /* 0x0000002c656d7824 */ /* 0x040fe400078e02ff */
[C---:B------:R-:W-:Y:S01]  /*8e10*/  FFMA.FTZ R37, R36.reuse, R5, 0.28857114911079406738 ;  /* 0x3e93bf9924257423 */ /* 0x040fe20000010005 */
[C---:B------:R-:W-:Y:S01]  /*8e20*/  IMAD R61, R101.reuse, 0x1a, RZ ;  /* 0x0000001a653d7824 */ /* 0x040fe200078e02ff */
[----:B------:R-:W2:Y:S01]  /*8e30*/  LDTM.x32 R4, tmem[UR11] ;  /* 0x0000000b000479ee */ /* 0x000ea200082c0000 */
[----:B------:R-:W4:Y:S01]  /*8e40*/  @!P5 SYNCS.CCTL.IV [UR9+0x7008] ;  /* 0x00700800ff00d9b1 */ /* 0x000f220008000009 */
[----:B------:R-:W-:Y:S01]  /*8e50*/  FFMA.FTZ R37, R36, R37, -0.36067417263984680176 ;  /* 0xbeb8aa4924257423 */ /* 0x000fe20000010025 */
[C---:B------:R-:W-:Y:S01]  /*8e60*/  IMAD R69, R101.reuse, 0x1e, RZ ;  /* 0x0000001e65457824 */ /* 0x040fe200078e02ff */
[----:B------:R-:W-:Y:S01]  /*8e70*/  NOP ;  /* 0x0000000000007918 */ /* 0x000fe20000000000 */
[----:B------:R-:W-:-:S02]  /*8e80*/  IMAD R123, R101, 0x3c, RZ ;  /* 0x0000003c657b7824 */ /* 0x000fc400078e02ff */
[C---:B------:R-:W-:Y:S01]  /*8e90*/  FFMA.FTZ R37, R36.reuse, R37, 0.48089820146560668945 ;  /* 0x3ef6384a24257423 */ /* 0x040fe20000010025 */
[C---:B0-----:R-:W-:Y:S02]  /*8ea0*/  IMAD R103, R101.reuse, 0x22, RZ ;  /* 0x0000002265677824 */ /* 0x041fe400078e02ff */
[C---:B------:R-:W-:Y:S02]  /*8eb0*/  IMAD R107, R101.reuse, 0x2a, RZ ;  /* 0x0000002a656b7824 */ /* 0x040fe400078e02ff */
[C---:B------:R-:W-:Y:S01]  /*8ec0*/  FFMA.FTZ R37, R36.reuse, R37, -0.72134751081466674805 ;  /* 0xbf38aa3b24257423 */ /* 0x040fe20000010025 */
[C---:B------:R-:W-:Y:S02]  /*8ed0*/  IMAD R47, R101.reuse, 0xf, RZ ;  /* 0x0000000f652f7824 */ /* 0x040fe400078e02ff */
[C---:B------:R-:W-:Y:S02]  /*8ee0*/  IMAD R43, R101.reuse, 0xd, RZ ;  /* 0x0000000d652b7824 */ /* 0x040fe400078e02ff */
[----:B------:R-:W-:Y:S01]  /*8ef0*/  FMUL R37, R36, R37 ;  /* 0x0000002524257220 */ /* 0x000fe20000400000 */
[----:B------:R-:W-:-:S02]  /*8f00*/  IMAD R51, R101, 0x11, RZ ;  /* 0x0000001165337824 */ /* 0x000fc400078e02ff */
[C---:B------:R-:W-:Y:S02]  /*8f10*/  IMAD R117, R101.reuse, 0x36, RZ ;  /* 0x0000003665757824 */ /* 0x040fe400078e02ff */
[C---:B------:R-:W-:Y:S01]  /*8f20*/  FMUL R37, R36.reuse, R37 ;  /* 0x0000002524257220 */ /* 0x040fe20000400000 */
[C---:B------:R-:W-:Y:S02]  /*8f30*/  IMAD R105, R101.reuse, 0x26, RZ ;  /* 0x0000002665697824 */ /* 0x040fe400078e02ff */
[C---:B------:R-:W-:Y:S02]  /*8f40*/  IMAD R111, R101.reuse, 0x2e, RZ ;  /* 0x0000002e656f7824 */ /* 0x040fe400078e02ff */
[----:B------:R-:W-:Y:S01]  /*8f50*/  FFMA.FTZ R37, R36, 1.4426950216293334961, R37 ;  /* 0x3fb8aa3b24257823 */ /* 0x000fe20000010025 */
[----:B------:R-:W-:Y:S02]  /*8f60*/  IMAD R113, R101, 0x32, RZ ;  /* 0x0000003265717824 */ /* 0x000fe400078e02ff */
[----:B--2---:R-:W-:Y:S01]  /*8f70*/  @P1 FMUL R4, R4, 0.25 ;  /* 0x3e80000004041820 */ /* 0x004fe20000400000 */
[----:B------:R-:W-:Y:S01]  /*8f80*/  @P1 FMUL R5, R5, 0.25 ;  /* 0x3e80000005051820 */ /* 0x000fe20000400000 */
[----:B------:R-:W-:Y:S01]  /*8f90*/  FADD R37, R2, R37 ;  /* 0x0000002502257221 */ /* 0x000fe20000000000 */
[----:B------:R-:W-:-:S02]  /*8fa0*/  @P3 IMAD.MOV.U32 R2, RZ, RZ, 0x7f800000 ;  /* 0x7f800000ff023424 */ /* 0x000fc400078e00ff */
[----:B------:R-:W-:Y:S01]  /*8fb0*/  @!P0 FMUL R4, R4, 16777216 ;  /* 0x4b80000004048820 */ /* 0x000fe20000400000 */
[----:B------:R-:W-:Y:S01]  /*8fc0*/  @!P0 FMUL R5, R5, 16777216 ;  /* 0x4b80000005058820 */ /* 0x000fe20000400000 */
[----:B------:R-:W-:Y:S01]  /*8fd0*/  @P1 FMUL R6, R6, 0.25 ;  /* 0x3e80000006061820 */ /* 0x000fe20000400000 */
[----:B------:R-:W-:Y:S01]  /*8fe0*/  @P1 FMUL R7, R7, 0.25 ;  /* 0x3e80000007071820 */ /* 0x000fe20000400000 */
[C---:B---3--:R-:W-:Y:S01]  /*8ff0*/  FMUL R4, R38.reuse, R4 ;  /* 0x0000000426047220 */ /* 0x048fe20000400000 */
[----:B------:R-:W-:Y:S01]  /*9000*/  FMUL R5, R38, R5 ;  /* 0x0000000526057220 */ /* 0x000fe20000400000 */
[----:B------:R-:W-:Y:S01]  /*9010*/  @P3 FFMA.FTZ R37, R42, R2, +INF ;  /* 0x7f8000002a253423 */ /* 0x000fe20000010002 */
[----:B-1----:R-:W-:Y:S01]  /*9020*/  IADD3 R2, P3, P6, R39, UR5, R40 ;  /* 0x0000000527027c10 */ /* 0x002fe2000fe7e028 */
[----:B------:R-:W-:Y:S01]  /*9030*/  UIMAD.WIDE UR4, UR4, 0x2, URZ ;  /* 0x00000002040478a5 */ /* 0x000fe2000f8e02ff */
[----:B------:R-:W-:Y:S01]  /*9040*/  @!P0 FMUL R6, R6, 16777216 ;  /* 0x4b80000006068820 */ /* 0x000fe20000400000 */
[----:B------:R-:W-:Y:S01]  /*9050*/  F2FP.BF16.F32.PACK_AB R94, R5, R4 ;  /* 0x00000004055e723e */ /* 0x000fe200000010ff */
[----:B------:R-:W-:Y:S01]  /*9060*/  @!P0 FMUL R7, R7, 16777216 ;  /* 0x4b80000007078820 */ /* 0x000fe20000400000 */
[----:B------:R-:W-:-:S04]  /*9070*/  IMAD.HI R4, R3, 0x2, RZ ;  /* 0x0000000203047827 */ /* 0x000fc800078e02ff */
[----:B------:R-:W-:Y:S01]  /*9080*/  @P1 FMUL R23, R23, 0.25 ;  /* 0x3e80000017171820 */ /* 0x000fe20000400000 */
[----:B------:R-:W-:Y:S01]  /*9090*/  @P1 FMUL R9, R9, 0.25 ;  /* 0x3e80000009091820 */ /* 0x000fe20000400000 */
[C---:B------:R-:W-:Y:S01]  /*90a0*/  FMUL R6, R38.reuse, R6 ;  /* 0x0000000626067220 */ /* 0x040fe20000400000 */
[----:B------:R-:W-:Y:S01]  /*90b0*/  FMUL R7, R38, R7 ;  /* 0x0000000726077220 */ /* 0x000fe20000400000 */
[----:B------:R-:W-:Y:S01]  /*90c0*/  @P1 FMUL R29, R29, 0.25 ;  /* 0x3e8000001d1d1820 */ /* 0x000fe20000400000 */
[----:B------:R-:W-:Y:S01]  /*90d0*/  @!P0 FMUL R23, R23, 16777216 ;  /* 0x4b80000017178820 */ /* 0x000fe20000400000 */
[----:B------:R-:W-:Y:S01]  /*90e0*/  IADD3.X R3, PT, PT, R4, UR5, R41, P3, P6 ;  /* 0x0000000504037c10 */ /* 0x000fe20009fec429 */
[----:B------:R-:W-:Y:S01]  /*90f0*/  @P1 FMUL R27, R27, 0.25 ;  /* 0x3e8000001b1b1820 */ /* 0x000fe20000400000 */
[----:B------:R-:W-:Y:S01]  /*9100*/  @P1 FMUL R28, R28, 0.25 ;  /* 0x3e8000001c1c1820 */ /* 0x000fe20000400000 */
[----:B------:R-:W-:Y:S01]  /*9110*/  @!P0 FMUL R9, R9, 16777216 ;  /* 0x4b80000009098820 */ /* 0x000fe20000400000 */
[----:B------:R-:W-:-:S02]  /*9120*/  IMAD R41, R101, 0x30, RZ ;  /* 0x0000003065297824 */ /* 0x000fc400078e02ff */
[----:B------:R-:W-:Y:S01]  /*9130*/  @P1 FMUL R17, R17, 0.25 ;  /* 0x3e80000011111820 */ /* 0x000fe20000400000 */
[----:B------:R-:W-:Y:S01]  /*9140*/  @P1 FMUL R22, R22, 0.25 ;  /* 0x3e80000016161820 */ /* 0x000fe20000400000 */
[----:B------:R-:W-:Y:S01]  /*9150*/  @!P0 FMUL R29, R29, 16777216 ;  /* 0x4b8000001d1d8820 */ /* 0x000fe20000400000 */
[----:B------:R-:W-:Y:S01]  /*9160*/  F2FP.BF16.F32.PACK_AB R96, R7, R6 ;  /* 0x000000060760723e */ /* 0x000fe200000010ff */
[----:B------:R-:W-:Y:S01]  /*9170*/  @P1 FMUL R10, R10, 0.25 ;  /* 0x3e8000000a0a1820 */ /* 0x000fe20000400000 */
[----:B------:R-:W-:Y:S01]  /*9180*/  FMUL R87, R38, R23 ;  /* 0x0000001726577220 */ /* 0x000fe20000400000 */
[----:B------:R-:W-:Y:S01]  /*9190*/  FSEL R37, R37, -INF , P2 ;  /* 0xff80000025257808 */ /* 0x000fe20001000000 */
[----:B------:R-:W-:Y:S02]  /*91a0*/  IMAD R7, R101, 0x18, RZ ;  /* 0x0000001865077824 */ /* 0x000fe400078e02ff */
[----:B------:R-:W-:Y:S01]  /*91b0*/  @!P0 FMUL R27, R27, 16777216 ;  /* 0x4b8000001b1b8820 */ /* 0x000fe20000400000 */
[----:B------:R-:W-:Y:S01]  /*91c0*/  @!P0 FMUL R28, R28, 16777216 ;  /* 0x4b8000001c1c8820 */ /* 0x000fe20000400000 */
[----:B------:R-:W-:Y:S01]  /*91d0*/  FMUL R73, R38, R9 ;  /* 0x0000000926497220 */ /* 0x000fe20000400000 */
[----:B------:R-:W-:-:S02]  /*91e0*/  IMAD R23, R101, 0xc, RZ ;  /* 0x0000000c65177824 */ /* 0x000fc400078e02ff */
[----:B------:R-:W-:Y:S01]  /*91f0*/  @P1 FMUL R8, R8, 0.25 ;  /* 0x3e80000008081820 */ /* 0x000fe20000400000 */
[----:B------:R-:W-:Y:S01]  /*9200*/  @P1 FMUL R11, R11, 0.25 ;  /* 0x3e8000000b0b1820 */ /* 0x000fe20000400000 */
[----:B------:R-:W-:Y:S01]  /*9210*/  @!P0 FMUL R17, R17, 16777216 ;  /* 0x4b80000011118820 */ /* 0x000fe20000400000 */
[----:B------:R-:W-:Y:S01]  /*9220*/  @!P0 FMUL R22, R22, 16777216 ;  /* 0x4b80000016168820 */ /* 0x000fe20000400000 */
[----:B------:R-:W-:Y:S01]  /*9230*/  IMAD R9, R101, 0x6, RZ ;  /* 0x0000000665097824 */ /* 0x000fe200078e02ff */
[----:B------:R-:W-:Y:S01]  /*9240*/  IADD3 R6, P2, PT, R41, R2, RZ ;  /* 0x0000000229067210 */ /* 0x000fe20007f5e0ff */
[----:B------:R-:W-:Y:S01]  /*9250*/  @P1 FMUL R26, R26, 0.25 ;  /* 0x3e8000001a1a1820 */ /* 0x000fe20000400000 */
[----:B------:R-:W-:Y:S01]  /*9260*/  @P1 FMUL R31, R31, 0.25 ;  /* 0x3e8000001f1f1820 */ /* 0x000fe20000400000 */
[----:B------:R-:W-:Y:S01]  /*9270*/  FMUL R93, R38, R29 ;  /* 0x0000001d265d7220 */ /* 0x000fe20000400000 */
[----:B------:R-:W-:Y:S01]  /*9280*/  @!P0 FMUL R10, R10, 16777216 ;  /* 0x4b8000000a0a8820 */ /* 0x000fe20000400000 */
[----:B------:R-:W-:-:S02]  /*9290*/  IMAD R29, R101, 0x24, RZ ;  /* 0x00000024651d7824 */ /* 0x000fc400078e02ff */
[----:B------:R-:W-:Y:S01]  /*92a0*/  @P1 FMUL R35, R35, 0.25 ;  /* 0x3e80000023231820 */ /* 0x000fe20000400000 */
[C---:B------:R-:W-:Y:S01]  /*92b0*/  FMUL R91, R38.reuse, R27 ;  /* 0x0000001b265b7220 */ /* 0x040fe20000400000 */
[----:B------:R-:W-:Y:S01]  /*92c0*/  FMUL R86, R38, R28 ;  /* 0x0000001c26567220 */ /* 0x000fe20000400000 */
[----:B------:R-:W-:Y:S01]  /*92d0*/  FFMA R67, R37, 0.69314718246459960938, R106 ;  /* 0x3f31721825437823 */ /* 0x000fe2000000006a */
[----:B------:R-:W-:Y:S01]  /*92e0*/  IADD3 R40, P6, PT, R7, R2, RZ ;  /* 0x0000000207287210 */ /* 0x000fe20007fde0ff */
[----:B------:R-:W-:Y:S01]  /*92f0*/  @P1 FMUL R12, R12, 0.25 ;  /* 0x3e8000000c0c1820 */ /* 0x000fe20000400000 */
        /* <DEDUP_REMOVED lines=14> */
[----:B------:R-:W-:Y:S01]  /*93e0*/  @!P0 FMUL R8, R8, 16777216 ;  /* 0x4b80000008088820 */ /* 0x000fe20000400000 */
[----:B------:R-:W-:Y:S01]  /*93f0*/  @!P0 FMUL R11, R11, 16777216 ;  /* 0x4b8000000b0b8820 */ /* 0x000fe20000400000 */
[C---:B------:R-:W-:Y:S01]  /*9400*/  FMUL R81, R38.reuse, R17 ;  /* 0x0000001126517220 */ /* 0x040fe20000400000 */
[----:B------:R-:W-:Y:S01]  /*9410*/  FMUL R80, R38, R22 ;  /* 0x0000001626507220 */ /* 0x000fe20000400000 */
[----:B------:R-:W-:Y:S01]  /*9420*/  IMAD R5, R101, 0x3, RZ ;  /* 0x0000000365057824 */ /* 0x000fe200078e02ff */
[----:B------:R-:W-:Y:S01]  /*9430*/  IADD3 R28, P5, PT, R23, R2, RZ ;  /* 0x00000002171c7210 */ /* 0x000fe20007fbe0ff */
[----:B------:R-:W-:Y:S01]  /*9440*/  IMAD R27, R101, 0x14, RZ ;  /* 0x00000014651b7824 */ /* 0x000fe200078e02ff */
[----:B------:R-:W-:Y:S01]  /*9450*/  LEA.HI.X.SX32 R7, R7, R3, 0x1, P2 ;  /* 0x0000000307077211 */ /* 0x000fe200010f0eff */
[----:B------:R-:W-:-:S02]  /*9460*/  IMAD R37, R101, 0x28, RZ ;  /* 0x0000002865257824 */ /* 0x000fc400078e02ff */
[----:B------:R-:W-:Y:S01]  /*9470*/  @!P0 FMUL R26, R26, 16777216 ;  /* 0x4b8000001a1a8820 */ /* 0x000fe20000400000 */
[----:B------:R-:W-:Y:S01]  /*9480*/  @!P0 FMUL R31, R31, 16777216 ;  /* 0x4b8000001f1f8820 */ /* 0x000fe20000400000 */
[----:B------:R-:W-:Y:S01]  /*9490*/  IMAD R17, R101, 0xa, RZ ;  /* 0x0000000a65117824 */ /* 0x000fe200078e02ff */
[----:B------:R-:W-:Y:S01]  /*94a0*/  IADD3 R22, P2, PT, R9, R2, RZ ;  /* 0x0000000209167210 */ /* 0x000fe20007f5e0ff */
[----:B------:R-:W-:Y:S01]  /*94b0*/  FMUL R68, R38, R10 ;  /* 0x0000000a26447220 */ /* 0x000fe20000400000 */
[----:B------:R-:W-:Y:S01]  /*94c0*/  @!P0 FMUL R35, R35, 16777216 ;  /* 0x4b80000023238820 */ /* 0x000fe20000400000 */
[----:B------:R-:W-:Y:S01]  /*94d0*/  IADD3 R10, P3, PT, R29, R2, RZ ;  /* 0x000000021d0a7210 */ /* 0x000fe20007f7e0ff */
[----:B------:R-:W-:Y:S01]  /*94e0*/  @!P0 FMUL R12, R12, 16777216 ;  /* 0x4b8000000c0c8820 */ /* 0x000fe20000400000 */
        /* <DEDUP_REMOVED lines=14> */
[C---:B------:R-:W-:Y:S01]  /*95d0*/  FMUL R66, R38.reuse, R8 ;  /* 0x0000000826427220 */ /* 0x040fe20000400000 */
[C---:B------:R-:W-:Y:S01]  /*95e0*/  FMUL R75, R38.reuse, R11 ;  /* 0x0000000b264b7220 */ /* 0x040fe20000400000 */
[-C--:B------:R-:W-:Y:S01]  /*95f0*/  LEA.HI.X.SX32 R41, R23, R3.reuse, 0x1, P6 ;  /* 0x0000000317297211 */ /* 0x080fe200030f0eff */
[C---:B------:R-:W-:Y:S01]  /*9600*/  FMUL R84, R38.reuse, R26 ;  /* 0x0000001a26547220 */ /* 0x040fe20000400000 */
[----:B------:R-:W-:Y:S01]  /*9610*/  LEA.HI.X.SX32 R29, R9, R3, 0x1, P5 ;  /* 0x00000003091d7211 */ /* 0x000fe200028f0eff */
[C---:B------:R-:W-:Y:S01]  /*9620*/  FMUL R95, R38.reuse, R31 ;  /* 0x0000001f265f7220 */ /* 0x040fe20000400000 */
[----:B------:R-:W-:Y:S01]  /*9630*/  IMAD R11, R101, 0x5, RZ ;  /* 0x00000005650b7824 */ /* 0x000fe200078e02ff */
[-C--:B------:R-:W-:Y:S01]  /*9640*/  IADD3 R8, P0, PT, R37, R2.reuse, RZ ;  /* 0x0000000225087210 */ /* 0x080fe20007f1e0ff */
[----:B------:R-:W-:Y:S01]  /*9650*/  IMAD R31, R101, 0xe, RZ ;  /* 0x0000000e651f7824 */ /* 0x000fe200078e02ff */
[-C--:B------:R-:W-:Y:S01]  /*9660*/  IADD3 R36, P5, PT, R27, R2.reuse, RZ ;  /* 0x000000021b247210 */ /* 0x080fe20007fbe0ff */
[C---:B------:R-:W-:Y:S01]  /*9670*/  FMUL R99, R38.reuse, R35 ;  /* 0x0000002326637220 */ /* 0x040fe20000400000 */
[----:B------:R-:W-:Y:S01]  /*9680*/  LEA.HI.X.SX32 R23, R5, R3, 0x1, P2 ;  /* 0x0000000305177211 */ /* 0x000fe200010f0eff */
[----:B------:R-:W-:Y:S01]  /*9690*/  IMAD R35, R101, 0x12, RZ ;  /* 0x0000001265237824 */ /* 0x000fe200078e02ff */
[-C--:B------:R-:W-:Y:S01]  /*96a0*/  IADD3 R26, P2, PT, R17, R2.reuse, RZ ;  /* 0x00000002111a7210 */ /* 0x080fe20007f5e0ff */
[C---:B------:R-:W-:Y:S01]  /*96b0*/  FMUL R77, R38.reuse, R13 ;  /* 0x0000000d264d7220 */ /* 0x040fe20000400000 */
[----:B------:R-:W-:Y:S01]  /*96c0*/  IMAD R39, R101, 0x16, RZ ;  /* 0x0000001665277824 */ /* 0x000fe200078e02ff */
[----:B------:R-:W-:Y:S01]  /*96d0*/  IADD3 R4, P1, PT, R119, R2, RZ ;  /* 0x0000000277047210 */ /* 0x000fe20007f3e0ff */
[C---:B------:R-:W-:Y:S01]  /*96e0*/  FMUL R74, R38.reuse, R16 ;  /* 0x00000010264a7220 */ /* 0x040fe20000400000 */
[-C--:B------:R-:W-:Y:S01]  /*96f0*/  LEA.HI.X.SX32 R9, R27, R3.reuse, 0x1, P0 ;  /* 0x000000031b097211 */ /* 0x080fe200000f0eff */
[C---:B------:R-:W-:Y:S01]  /*9700*/  FMUL R88, R38.reuse, R30 ;  /* 0x0000001e26587220 */ /* 0x040fe20000400000 */
[-C--:B------:R-:W-:Y:S01]  /*9710*/  LEA.HI.X.SX32 R37, R17, R3.reuse, 0x1, P5 ;  /* 0x0000000311257211 */ /* 0x080fe200028f0eff */
[----:B------:R-:W-:Y:S01]  /*9720*/  IMAD R13, R101, 0x7, RZ ;  /* 0x00000007650d7824 */ /* 0x000fe200078e02ff */
[----:B------:R-:W-:Y:S01]  /*9730*/  IADD3 R44, P5, PT, R45, R2, RZ ;  /* 0x000000022d2c7210 */ /* 0x000fe20007fbe0ff */
[C---:B------:R-:W-:Y:S01]  /*9740*/  FMUL R70, R38.reuse, R12 ;  /* 0x0000000c26467220 */ /* 0x040fe20000400000 */
[----:B------:R-:W-:Y:S01]  /*9750*/  LEA.HI.X.SX32 R27, R11, R3, 0x1, P2 ;  /* 0x000000030b1b7211 */ /* 0x000fe200010f0eff */
[C---:B------:R-:W-:Y:S01]  /*9760*/  FMUL R83, R38.reuse, R19 ;  /* 0x0000001326537220 */ /* 0x040fe20000400000 */
[----:B------:R-:W-:Y:S01]  /*9770*/  IADD3 R16, P0, PT, R115, R2, RZ ;  /* 0x0000000273107210 */ /* 0x000fe20007f1e0ff */
[C---:B------:R-:W-:Y:S01]  /*9780*/  FMUL R72, R38.reuse, R14 ;  /* 0x0000000e26487220 */ /* 0x040fe20000400000 */
[-C--:B------:R-:W-:Y:S01]  /*9790*/  IADD3 R30, P2, PT, R31, R2.reuse, RZ ;  /* 0x000000021f1e7210 */ /* 0x080fe20007f5e0ff */
[C---:B------:R-:W-:Y:S01]  /*97a0*/  FMUL R79, R38.reuse, R15 ;  /* 0x0000000f264f7220 */ /* 0x040fe20000400000 */
[----:B------:R-:W-:Y:S01]  /*97b0*/  IADD3 R12, P6, PT, R109, R2, RZ ;  /* 0x000000026d0c7210 */ /* 0x000fe20007fde0ff */
[C---:B------:R-:W-:Y:S01]  /*97c0*/  FMUL R76, R38.reuse, R18 ;  /* 0x00000012264c7220 */ /* 0x040fe20000400000 */
[C---:B------:R-:W-:Y:S01]  /*97d0*/  FMUL R78, R38.reuse, R20 ;  /* 0x00000014264e7220 */ /* 0x040fe20000400000 */
[C---:B------:R-:W-:Y:S01]  /*97e0*/  FMUL R85, R38.reuse, R21 ;  /* 0x0000001526557220 */ /* 0x040fe20000400000 */
[C---:B------:R-:W-:Y:S01]  /*97f0*/  FMUL R82, R38.reuse, R24 ;  /* 0x0000001826527220 */ /* 0x040fe20000400000 */
[C---:B------:R-:W-:Y:S01]  /*9800*/  FMUL R89, R38.reuse, R25 ;  /* 0x0000001926597220 */ /* 0x040fe20000400000 */
[C---:B------:R-:W-:Y:S01]  /*9810*/  FMUL R90, R38.reuse, R32 ;  /* 0x00000020265a7220 */ /* 0x040fe20000400000 */
[C---:B------:R-:W-:Y:S01]  /*9820*/  FMUL R97, R38.reuse, R33 ;  /* 0x0000002126617220 */ /* 0x040fe20000400000 */
[----:B------:R-:W-:Y:S01]  /*9830*/  FMUL R92, R38, R34 ;  /* 0x00000022265c7220 */ /* 0x000fe20000400000 */
        /* <DEDUP_REMOVED lines=8> */
[----:B------:R-:W-:Y:S01]  /*98c0*/  IMAD.SHL.U32 R21, R101, 0x2, RZ ;  /* 0x0000000265157824 */ /* 0x000fe200078e00ff */
[-C--:B------:R-:W-:Y:S01]  /*98d0*/  LEA.HI.X.SX32 R31, R13, R3.reuse, 0x1, P2 ;  /* 0x000000030d1f7211 */ /* 0x080fe200010f0eff */
[----:B------:R-:W-:Y:S01]  /*98e0*/  IMAD R63, R101, 0x1b, RZ ;  /* 0x0000001b653f7824 */ /* 0x000fe200078e02ff */
[-C--:B------:R-:W-:Y:S01]  /*98f0*/  LEA.HI.X.SX32 R17, R61, R3.reuse, 0x1, P0 ;  /* 0x000000033d117211 */ /* 0x080fe200000f0eff */
[----:B------:R-:W-:Y:S01]  /*9900*/  IMAD R53, R101, 0x13, RZ ;  /* 0x0000001365357824 */ /* 0x000fe200078e02ff */
[-C--:B------:R-:W-:Y:S01]  /*9910*/  IADD3 R34, P5, PT, R35, R2.reuse, RZ ;  /* 0x0000000223227210 */ /* 0x080fe20007fbe0ff */
        /* <DEDUP_REMOVED lines=8> */
[----:B------:R-:W-:Y:S01]  /*99a0*/  IMAD.SHL.U32 R25, R101, 0x4, RZ ;  /* 0x0000000465197824 */ /* 0x000fe200078e00ff */
[-C--:B------:R-:W-:Y:S01]  /*99b0*/  IADD3 R42, P6, PT, R61, R2.reuse, RZ ;  /* 0x000000023d2a7210 */ /* 0x080fe20007fde0ff */
[----:B------:R-:W-:Y:S01]  /*99c0*/  IMAD.SHL.U32 R33, R101, 0x8, RZ ;  /* 0x0000000865217824 */ /* 0x000fe200078e00ff */
[-C--:B------:R-:W-:Y:S01]  /*99d0*/  LEA.HI.X.SX32 R39, R19, R3.reuse, 0x1, P3 ;  /* 0x0000000313277211 */ /* 0x080fe200018f0eff */
[----:B------:R-:W-:Y:S01]  /*99e0*/  IMAD.SHL.U32 R49, R101, 0x10, RZ ;  /* 0x0000001065317824 */ /* 0x000fe200078e00ff */
[----:B------:R-:W-:Y:S01]  /*99f0*/  IADD3 R54, P3, PT, R107, R2, RZ ;  /* 0x000000026b367210 */ /* 0x000fe20007f7e0ff */
[----:B------:R-:W-:Y:S01]  /*9a00*/  IMAD R71, R101, 0x1f, RZ ;  /* 0x0000001f65477824 */ /* 0x000fe200078e02ff */
[-C--:B------:R-:W-:Y:S01]  /*9a10*/  LEA.HI.X.SX32 R35, R15, R3.reuse, 0x1, P5 ;  /* 0x000000030f237211 */ /* 0x080fe200028f0eff */
[----:B------:R0:W-:Y:S01]  /*9a20*/  STG.E.U16 desc[UR28][R2.64], R94 ;  /* 0x0000005e02007986 */ /* 0x0001e2000c10151c */
[-C--:B------:R-:W-:Y:S01]  /*9a30*/  LEA.HI.X.SX32 R47, R47, R3.reuse, 0x1, P0 ;  /* 0x000000032f2f7211 */ /* 0x080fe200000f0eff */
[----:B------:R-:W1:Y:S01]  /*9a40*/  LDCU UR4, c[0x0][0x3ec] ;  /* 0x00007d80ff0477ac */ /* 0x000e620008000800 */
[----:B------:R-:W-:-:S02]  /*9a50*/  LEA.HI.X.SX32 R43, R43, R3, 0x1, P6 ;  /* 0x000000032b2b7211 */ /* 0x000fc400030f0eff */
[-C--:B------:R-:W-:Y:S02]  /*9a60*/  LEA.HI.X.SX32 R15, R69, R3.reuse, 0x1, P1 ;  /* 0x00000003450f7211 */ /* 0x080fe400008f0eff */
[-C--:B------:R-:W-:Y:S02]  /*9a70*/  IADD3 R60, P0, PT, R117, R2.reuse, RZ ;  /* 0x00000002753c7210 */ /* 0x080fe40007f1e0ff */
[----:B------:R-:W-:Y:S02]  /*9a80*/  LEA.HI.X.SX32 R51, R51, R3, 0x1, P2 ;  /* 0x0000000333337211 */ /* 0x000fe400010f0eff */
[-C--:B------:R-:W-:Y:S02]  /*9a90*/  IADD3 R52, P5, PT, R105, R2.reuse, RZ ;  /* 0x0000000269347210 */ /* 0x080fe40007fbe0ff */
[-C--:B------:R-:W-:Y:S02]  /*9aa0*/  IADD3 R56, P6, PT, R111, R2.reuse, RZ ;  /* 0x000000026f387210 */ /* 0x080fe40007fde0ff */
[----:B------:R-:W-:-:S02]  /*9ab0*/  IADD3 R58, P1, PT, R113, R2, RZ ;  /* 0x00000002713a7210 */ /* 0x000fc40007f3e0ff */
[-C--:B------:R-:W-:Y:S02]  /*9ac0*/  IADD3 R62, P2, PT, R121, R2.reuse, RZ ;  /* 0x00000002793e7210 */ /* 0x080fe40007f5e0ff */
[-C--:B------:R-:W-:Y:S01]  /*9ad0*/  LEA.HI.X.SX32 R55, R55, R3.reuse, 0x1, P3 ;  /* 0x0000000337377211 */ /* 0x080fe200018f0eff */
[----:B-1----:R-:W-:Y:S01]  /*9ae0*/  UIMAD UR4, UR8, UR4, URZ ;  /* 0x00000004080472a4 */ /* 0x002fe2000f8e02ff */
[----:B------:R-:W-:Y:S02]  /*9af0*/  IADD3 R18, P3, PT, R21, R2, RZ ;  /* 0x0000000215127210 */ /* 0x000fe40007f7e0ff */
[-C--:B------:R-:W-:Y:S01]  /*9b00*/  LEA.HI.X.SX32 R61, R63, R3.reuse, 0x1, P0 ;  /* 0x000000033f3d7211 */ /* 0x080fe200000f0eff */
[----:B------:R-:W-:Y:S01]  /*9b10*/  USHF.L.U32 UR6, UR4, 0x2, URZ ;  /* 0x0000000204067899 */ /* 0x000fe200080006ff */
[-C--:B------:R-:W-:Y:S01]  /*9b20*/  LEA.HI.X.SX32 R53, R53, R3.reuse, 0x1, P5 ;  /* 0x0000000335357211 */ /* 0x080fe200028f0eff */
[----:B------:R-:W-:Y:S01]  /*9b30*/  UIMAD.WIDE UR4, UR4, 0x4, URZ ;  /* 0x00000004040478a5 */ /* 0x000fe2000f8e02ff */
[----:B------:R-:W-:-:S02]  /*9b40*/  LEA.HI.X.SX32 R57, R57, R3, 0x1, P6 ;  /* 0x0000000339397211 */ /* 0x000fc400030f0eff */
[-C--:B------:R-:W-:Y:S02]  /*9b50*/  LEA.HI.X.SX32 R59, R59, R3.reuse, 0x1, P1 ;  /* 0x000000033b3b7211 */ /* 0x080fe400008f0eff */
[----:B------:R-:W-:Y:S02]  /*9b60*/  LEA.HI.X.SX32 R63, R65, R3, 0x1, P2 ;  /* 0x00000003413f7211 */ /* 0x000fe400010f0eff */
[-C--:B------:R-:W-:Y:S02]  /*9b70*/  IADD3 R64, P5, PT, R125, R2.reuse, RZ ;  /* 0x000000027d407210 */ /* 0x080fe40007fbe0ff */
[CC--:B------:R-:W-:Y:S02]  /*9b80*/  LEA R20, P6, R101.reuse, R2.reuse, 0x2 ;  /* 0x0000000265147211 */ /* 0x0c0fe400078c10ff */
[CC--:B------:R-:W-:Y:S02]  /*9b90*/  LEA R24, P1, R101.reuse, R2.reuse, 0x3 ;  /* 0x0000000265187211 */ /* 0x0c0fe400078218ff */
[----:B------:R-:W-:-:S02]  /*9ba0*/  LEA R32, P0, R101, R2, 0x4 ;  /* 0x0000000265207211 */ /* 0x000fc400078020ff */
[C---:B------:R-:W-:Y:S02]  /*9bb0*/  LEA R48, P2, R101.reuse, R2, 0x5 ;  /* 0x0000000265307211 */ /* 0x040fe400078428ff */
[-C--:B------:R-:W-:Y:S02]  /*9bc0*/  LEA.HI.X.SX32 R19, R101, R3.reuse, 0x1, P3 ;  /* 0x0000000365137211 */ /* 0x080fe400018f0eff */
[----:B0-----:R-:W-:Y:S02]  /*9bd0*/  PRMT R2, R94, 0x7632, R2 ;  /* 0x000076325e027816 */ /* 0x001fe40000000002 */
[----:B------:R-:W-:Y:S02]  /*9be0*/  F2FP.BF16.F32.PACK_AB R66, R73, R66 ;  /* 0x000000424942723e */ /* 0x000fe400000010ff */
[-C--:B------:R-:W-:Y:S01]  /*9bf0*/  LEA.HI.X.SX32 R21, R21, R3.reuse, 0x1, P6 ;  /* 0x0000000315157211 */ /* 0x080fe200030f0eff */
[----:B------:R0:W-:Y:S01]  /*9c00*/  STG.E.U16 desc[UR28][R18.64], R2 ;  /* 0x0000000212007986 */ /* 0x0001e2000c10151c */
[----:B------:R-:W-:-:S02]  /*9c10*/  LEA.HI.X.SX32 R25, R25, R3, 0x1, P1 ;  /* 0x0000000319197211 */ /* 0x000fc400008f0eff */
[-C--:B------:R-:W-:Y:S01]  /*9c20*/  LEA.HI.X.SX32 R33, R33, R3.reuse, 0x1, P0 ;  /* 0x0000000321217211 */ /* 0x080fe200000f0eff */
[----:B------:R1:W-:Y:S01]  /*9c30*/  STG.E.U16 desc[UR28][R20.64], R96 ;  /* 0x0000006014007986 */ /* 0x0003e2000c10151c */
[-C--:B------:R-:W-:Y:S02]  /*9c40*/  LEA.HI.X.SX32 R49, R49, R3.reuse, 0x1, P2 ;  /* 0x0000000331317211 */ /* 0x080fe400010f0eff */
[----:B------:R-:W-:Y:S02]  /*9c50*/  LEA.HI.X.SX32 R65, R71, R3, 0x1, P5 ;  /* 0x0000000347417211 */ /* 0x000fe400028f0eff */
[----:B------:R-:W-:Y:S02]  /*9c60*/  PRMT R3, R96, 0x7632, R3 ;  /* 0x0000763260037816 */ /* 0x000fe40000000003 */
[----:B------:R-:W-:Y:S02]  /*9c70*/  F2FP.BF16.F32.PACK_AB R68, R75, R68 ;  /* 0x000000444b44723e */ /* 0x000fe400000010ff */
[----:B0-----:R-:W-:Y:S01]  /*9c80*/  PRMT R19, R66, 0x7632, R19 ;  /* 0x0000763242137816 */ /* 0x001fe20000000013 */
[----:B------:R0:W-:Y:S01]  /*9c90*/  STG.E.U16 desc[UR28][R22.64], R3 ;  /* 0x0000000316007986 */ /* 0x0001e2000c10151c */
[----:B------:R-:W-:-:S02]  /*9ca0*/  F2FP.BF16.F32.PACK_AB R70, R77, R70 ;  /* 0x000000464d46723e */ /* 0x000fc400000010ff */
[----:B------:R-:W-:Y:S01]  /*9cb0*/  PRMT R2, R68, 0x7632, R2 ;  /* 0x0000763244027816 */ /* 0x000fe20000000002 */
[----:B------:R2:W-:Y:S01]  /*9cc0*/  STG.E.U16 desc[UR28][R24.64], R66 ;  /* 0x0000004218007986 */ /* 0x0005e2000c10151c */
[----:B------:R-:W-:Y:S02]  /*9cd0*/  F2FP.BF16.F32.PACK_AB R72, R79, R72 ;  /* 0x000000484f48723e */ /* 0x000fe400000010ff */
[----:B------:R-:W-:Y:S01]  /*9ce0*/  F2FP.BF16.F32.PACK_AB R74, R81, R74 ;  /* 0x0000004a514a723e */ /* 0x000fe200000010ff */
[----:B------:R3:W-:Y:S01]  /*9cf0*/  STG.E.U16 desc[UR28][R26.64], R19 ;  /* 0x000000131a007986 */ /* 0x0007e2000c10151c */
[----:B------:R-:W-:Y:S02]  /*9d00*/  F2FP.BF16.F32.PACK_AB R76, R83, R76 ;  /* 0x0000004c534c723e */ /* 0x000fe400000010ff */
[----:B-1----:R-:W-:Y:S01]  /*9d10*/  PRMT R21, R74, 0x7632, R21 ;  /* 0x000076324a157816 */ /* 0x002fe20000000015 */
[----:B------:R1:W-:Y:S01]  /*9d20*/  STG.E.U16 desc[UR28][R28.64], R68 ;  /* 0x000000441c007986 */ /* 0x0003e2000c10151c */
[----:B0-----:R-:W-:-:S02]  /*9d30*/  PRMT R3, R70, 0x7632, R3 ;  /* 0x0000763246037816 */ /* 0x001fc40000000003 */
[----:B------:R-:W-:Y:S01]  /*9d40*/  F2FP.BF16.F32.PACK_AB R78, R85, R78 ;  /* 0x0000004e554e723e */ /* 0x000fe200000010ff */
[----:B------:R-:W-:Y:S01]  /*9d50*/  STG.E.U16 desc[UR28][R30.64], R2 ;  /* 0x000000021e007986 */ /* 0x000fe2000c10151c */
[----:B------:R-:W-:Y:S02]  /*9d60*/  PRMT R23, R76, 0x7632, R23 ;  /* 0x000076324c177816 */ /* 0x000fe40000000017 */
[----:B--2---:R-:W-:Y:S01]  /*9d70*/  PRMT R25, R78, 0x7632, R25 ;  /* 0x000076324e197816 */ /* 0x004fe20000000019 */
[----:B------:R-:W-:Y:S01]  /*9d80*/  STG.E.U16 desc[UR28][R32.64], R70 ;  /* 0x0000004620007986 */ /* 0x000fe2000c10151c */
[----:B---3--:R-:W-:Y:S02]  /*9d90*/  PRMT R19, R72, 0x7632, R19 ;  /* 0x0000763248137816 */ /* 0x008fe40000000013 */
[----:B------:R-:W-:Y:S01]  /*9da0*/  F2FP.BF16.F32.PACK_AB R80, R87, R80 ;  /* 0x000000505750723e */ /* 0x000fe200000010ff */
[----:B------:R0:W-:Y:S01]  /*9db0*/  STG.E.U16 desc[UR28][R34.64], R3 ;  /* 0x0000000322007986 */ /* 0x0001e2000c10151c */
[----:B------:R-:W-:-:S02]  /*9dc0*/  F2FP.BF16.F32.PACK_AB R82, R89, R82 ;  /* 0x000000525952723e */ /* 0x000fc400000010ff */
[----:B------:R-:W-:Y:S01]  /*9dd0*/  PRMT R26, R80, 0x7632, R26 ;  /* 0x00007632501a7816 */ /* 0x000fe2000000001a */
[----:B------:R-:W-:Y:S01]  /*9de0*/  STG.E.U16 desc[UR28][R36.64], R72 ;  /* 0x0000004824007986 */ /* 0x000fe2000c10151c */
[----:B------:R-:W-:Y:S02]  /*9df0*/  F2FP.BF16.F32.PACK_AB R84, R91, R84 ;  /* 0x000000545b54723e */ /* 0x000fe400000010ff */
[----:B------:R-:W-:Y:S01]  /*9e00*/  PRMT R27, R82, 0x7632, R27 ;  /* 0x00007632521b7816 */ /* 0x000fe2000000001b */
[----:B------:R-:W-:Y:S01]  /*9e10*/  STG.E.U16 desc[UR28][R38.64], R19 ;  /* 0x0000001326007986 */ /* 0x000fe2000c10151c */
[----:B------:R-:W-:Y:S02]  /*9e20*/  F2FP.BF16.F32.PACK_AB R86, R93, R86 ;  /* 0x000000565d56723e */ /* 0x000fe400000010ff */
[----:B-1----:R-:W-:Y:S01]  /*9e30*/  PRMT R28, R84, 0x7632, R28 ;  /* 0x00007632541c7816 */ /* 0x002fe2000000001c */
[----:B------:R-:W-:Y:S01]  /*9e40*/  STG.E.U16 desc[UR28][R40.64], R74 ;  /* 0x0000004a28007986 */ /* 0x000fe2000c10151c */
[----:B------:R-:W-:Y:S01]  /*9e50*/  F2FP.BF16.F32.PACK_AB R88, R95, R88 ;  /* 0x000000585f58723e */ /* 0x000fe200000010ff */
[----:B0-----:R-:W-:Y:S01]  /*9e60*/  IMAD.SHL.U32 R3, R0, 0x4, RZ ;  /* 0x0000000400037824 */ /* 0x001fe200078e00ff */
[----:B------:R-:W-:Y:S01]  /*9e70*/  PRMT R29, R86, 0x7632, R29 ;  /* 0x00007632561d7816 */ /* 0x000fe2000000001d */
[----:B------:R-:W-:Y:S01]  /*9e80*/  STG.E.U16 desc[UR28][R42.64], R21 ;  /* 0x000000152a007986 */ /* 0x000fe2000c10151c */
[----:B------:R-:W-:Y:S01]  /*9e90*/  F2FP.BF16.F32.PACK_AB R90, R97, R90 ;  /* 0x0000005a615a723e */ /* 0x000fe200000010ff */
[----:B------:R-:W-:Y:S01]  /*9ea0*/  IMAD.HI R0, R0, 0x4, RZ ;  /* 0x0000000400007827 */ /* 0x000fe200078e02ff */
[----:B------:R-:W-:Y:S01]  /*9eb0*/  PRMT R30, R88, 0x7632, R30 ;  /* 0x00007632581e7816 */ /* 0x000fe2000000001e */
[----:B------:R-:W-:Y:S01]  /*9ec0*/  STG.E.U16 desc[UR28][R44.64], R76 ;  /* 0x0000004c2c007986 */ /* 0x000fe2000c10151c */
[----:B------:R-:W-:-:S02]  /*9ed0*/  F2FP.BF16.F32.PACK_AB R92, R99, R92 ;  /* 0x0000005c635c723e */ /* 0x000fc400000010ff */
[----:B------:R-:W-:Y:S01]  /*9ee0*/  PRMT R31, R90, 0x7632, R31 ;  /* 0x000076325a1f7816 */ /* 0x000fe2000000001f */
[----:B------:R-:W-:Y:S01]  /*9ef0*/  STG.E.U16 desc[UR28][R46.64], R23 ;  /* 0x000000172e007986 */ /* 0x000fe2000c10151c */
[----:B------:R-:W-:-:S03]  /*9f00*/  PRMT R32, R92, 0x7632, R32 ;  /* 0x000076325c207816 */ /* 0x000fc60000000020 */
[----:B------:R-:W-:Y:S04]  /*9f10*/  STG.E.U16 desc[UR28][R48.64], R78 ;  /* 0x0000004e30007986 */ /* 0x000fe8000c10151c */
[----:B------:R-:W-:Y:S04]  /*9f20*/  STG.E.U16 desc[UR28][R50.64], R25 ;  /* 0x0000001932007986 */ /* 0x000fe8000c10151c */
[----:B------:R0:W-:Y:S04]  /*9f30*/  STG.E.U16 desc[UR28][R10.64], R80 ;  /* 0x000000500a007986 */ /* 0x0001e8000c10151c */
[----:B------:R1:W-:Y:S04]  /*9f40*/  STG.E.U16 desc[UR28][R52.64], R26 ;  /* 0x0000001a34007986 */ /* 0x0003e8000c10151c */
[----:B------:R1:W-:Y:S01]  /*9f50*/  STG.E.U16 desc[UR28][R8.64], R82 ;  /* 0x0000005208007986 */ /* 0x0003e2000c10151c */
[----:B0-----:R-:W0:Y:S03]  /*9f60*/  LDC.64 R10, c[0x0][0x3a0] ;  /* 0x0000e800ff0a7b82 */ /* 0x001e260000000a00 */
[----:B------:R1:W-:Y:S04]  /*9f70*/  STG.E.U16 desc[UR28][R54.64], R27 ;  /* 0x0000001b36007986 */ /* 0x0003e8000c10151c */
[----:B------:R1:W-:Y:S04]  /*9f80*/  STG.E.U16 desc[UR28][R12.64], R84 ;  /* 0x000000540c007986 */ /* 0x0003e8000c10151c */
[----:B------:R1:W-:Y:S04]  /*9f90*/  STG.E.U16 desc[UR28][R56.64], R28 ;  /* 0x0000001c38007986 */ /* 0x0003e8000c10151c */
[----:B------:R1:W-:Y:S04]  /*9fa0*/  STG.E.U16 desc[UR28][R6.64], R86 ;  /* 0x0000005606007986 */ /* 0x0003e8000c10151c */
[----:B------:R1:W-:Y:S04]  /*9fb0*/  STG.E.U16 desc[UR28][R58.64], R29 ;  /* 0x0000001d3a007986 */ /* 0x0003e8000c10151c */
[----:B------:R1:W-:Y:S01]  /*9fc0*/  STG.E.U16 desc[UR28][R16.64], R88 ;  /* 0x0000005810007986 */ /* 0x0003e2000c10151c */
[----:B0-----:R-:W-:-:S03]  /*9fd0*/  IADD3 R2, P0, P1, R3, UR6, R10 ;  /* 0x0000000603027c10 */ /* 0x001fc6000f91e00a */
[----:B------:R1:W-:Y:S01]  /*9fe0*/  STG.E.U16 desc[UR28][R60.64], R30 ;  /* 0x0000001e3c007986 */ /* 0x0003e2000c10151c */
[----:B------:R-:W-:-:S03]  /*9ff0*/  IADD3.X R3, PT, PT, R0, UR5, R11, P0, P1 ;  /* 0x0000000500037c10 */ /* 0x000fc600087e240b */
[----:B------:R1:W-:Y:S04]  /*a000*/  STG.E.U16 desc[UR28][R4.64], R90 ;  /* 0x0000005a04007986 */ /* 0x0003e8000c10151c */
[----:B------:R1:W-:Y:S04]  /*a010*/  STG.E.U16 desc[UR28][R62.64], R31 ;  /* 0x0000001f3e007986 */ /* 0x0003e8000c10151c */
[----:B------:R1:W-:Y:S04]  /*a020*/  STG.E.U16 desc[UR28][R14.64], R92 ;  /* 0x0000005c0e007986 */ /* 0x0003e8000c10151c */
[----:B------:R1:W-:Y:S04]  /*a030*/  STG.E.U16 desc[UR28][R64.64], R32 ;  /* 0x0000002040007986 */ /* 0x0003e8000c10151c */
[----:B------:R1:W-:Y:S01]  /*a040*/  STG.E desc[UR28][R2.64], R67 ;  /* 0x0000004302007986 */ /* 0x0003e2000c10191c */
[----:B----4-:R-:W-:Y:S06]  /*a050*/  BAR.SYNC.DEFER_BLOCKING 0x0 ;  /* 0x0000000000007b1d */ /* 0x010fec0000010000 */
[----:B------:R-:W-:Y:S05]  /*a060*/  @P4 BRA `(.L_x_22) ;  /* 0x0000000000a04947 */ /* 0x000fea0003800000 */
[----:B------:R-:W0:Y:S01]  /*a070*/  S2UR UR5, SR_CgaCtaId ;  /* 0x00000000000579c3 */ /* 0x000e220000008800 */
[----:B------:R-:W-:Y:S01]  /*a080*/  NOP ;  /* 0x0000000000007918 */ /* 0x000fe20000000000 */
[----:B------:R-:W-:Y:S01]  /*a090*/  UMOV UR4, 0x50 ;  /* 0x0000005000047882 */ /* 0x000fe20000000000 */
[----:B------:R-:W-:Y:S02]  /*a0a0*/  IMAD.U32 R0, RZ, RZ, UR10 ;  /* 0x0000000aff007e24 */ /* 0x000fe4000f8e00ff */
[----:B-1----:R-:W-:Y:S02]  /*a0b0*/  IMAD.MOV.U32 R3, RZ, RZ, 0xff ;  /* 0x000000ffff037424 */ /* 0x002fe400078e00ff */
[----:B------:R-:W-:Y:S01]  /*a0c0*/  IMAD.MOV.U32 R7, RZ, RZ, 0x1 ;  /* 0x00000001ff077424 */ /* 0x000fe200078e00ff */
[----:B------:R-:W-:-:S04]  /*a0d0*/  LOP3.LUT R0, R0, 0xffff, RZ, 0xc0, !PT ;  /* 0x0000ffff00007812 */ /* 0x000fc800078ec0ff */
[----:B------:R-:W-:-:S05]  /*a0e0*/  SHF.R.U32.HI R0, RZ, 0x5, R0 ;  /* 0x00000005ff007819 */ /* 0x000fca0000011600 */
[----:B------:R-:W-:Y:S01]  /*a0f0*/  VIADD R2, R0, 0x10 ;  /* 0x0000001000027836 */ /* 0x000fe20000000000 */
[----:B------:R-:W-:Y:S01]  /*a100*/  SHF.L.U32 R0, R3, R0, RZ ;  /* 0x0000000003007219 */ /* 0x000fe200000006ff */
[----:B0-----:R-:W-:-:S03]  /*a110*/  ULEA UR6, UR5, UR4, 0x18 ;  /* 0x0000000405067291 */ /* 0x001fc6000f8ec0ff */
[----:B------:R-:W-:-:S04]  /*a120*/  SHF.L.U32 R3, R7, R2, RZ ;  /* 0x0000000207037219 */ /* 0x000fc800000006ff */
[----:B------:R-:W-:Y:S02]  /*a130*/  LOP3.LUT R0, R3, R0, RZ, 0xfc, !PT ;  /* 0x0000000003007212 */ /* 0x000fe400078efcff */
[----:B------:R-:W0:Y:S02]  /*a140*/  LDS R5, [UR6] ;  /* 0x00000006ff057984 */ /* 0x000e240008000800 */
[C---:B------:R-:W-:Y:S02]  /*a150*/  LOP3.LUT R2, R0.reuse, 0xffff, RZ, 0xc0, !PT ;  /* 0x0000ffff00027812 */ /* 0x040fe400078ec0ff */
[----:B0-----:R-:W-:-:S04]  /*a160*/  LOP3.LUT R3, R0, 0xffff, R5, 0x80, !PT ;  /* 0x0000ffff00037812 */ /* 0x001fc800078e8005 */
[----:B------:R-:W-:-:S13]  /*a170*/  ISETP.NE.AND P0, PT, R3, R2, PT ;  /* 0x000000020300720c */ /* 0x000fda0003f05270 */
[----:B------:R-:W-:Y:S05]  /*a180*/  @P0 BRA `(.L_x_23) ;  /* 0x0000000000500947 */ /* 0x000fea0003800000 */
[----:B------:R-:W-:Y:S02]  /*a190*/  SHF.R.U32.HI R5, RZ, 0x10, R5 ;  /* 0x00000010ff057819 */ /* 0x000fe40000011605 */
[----:B------:R-:W-:-:S04]  /*a1a0*/  SHF.R.U32.HI R2, RZ, 0x10, R0 ;  /* 0x00000010ff027819 */ /* 0x000fc80000011600 */
[----:B------:R-:W-:-:S04]  /*a1b0*/  LOP3.LUT R5, R5, R2, RZ, 0xc0, !PT ;  /* 0x0000000205057212 */ /* 0x000fc800078ec0ff */
[----:B------:R-:W-:-:S13]  /*a1c0*/  ISETP.NE.AND P0, PT, R5, R2, PT ;  /* 0x000000020500720c */ /* 0x000fda0003f05270 */
[----:B------:R-:W-:Y:S05]  /*a1d0*/  @P0 BRA `(.L_x_24) ;  /* 0x0000000000300947 */ /* 0x000fea0003800000 */
[----:B------:R-:W-:Y:S01]  /*a1e0*/  R2UR UR4, R0 ;  /* 0x00000000000472ca */ /* 0x000fe200000e0000 */
[----:B------:R-:W-:Y:S01]  /*a1f0*/  VOTEU.ANY UR5, UPT, PT ;  /* 0x0000000000057886 */ /* 0x000fe200038e0100 */
[----:B------:R-:W0:Y:S01]  /*a200*/  S2R R0, SR_LANEID ;  /* 0x0000000000007919 */ /* 0x000e220000000000 */
[----:B------:R-:W-:-:S10]  /*a210*/  UFLO.U32 UR5, UR5 ;  /* 0x00000005000572bd */ /* 0x000fd400080e0000 */
[----:B------:R-:W-:-:S06]  /*a220*/  ULOP3.LUT UR4, URZ, UR4, URZ, 0x33, !UPT ;  /* 0x00000004ff047292 */ /* 0x000fcc000f8e33ff */
[----:B------:R-:W-:-:S04]  /*a230*/  IMAD.U32 R2, RZ, RZ, UR4 ;  /* 0x00000004ff027e24 */ /* 0x000fc8000f8e00ff */
[----:B------:R-:W1:Y:S02]  /*a240*/  REDUX UR7, R2 ;  /* 0x00000000020773c4 */ /* 0x000e640000000000 */
[----:B------:R2:W-:Y:S01]  /*a250*/  UTCATOMSWS.AND URZ, UR4 ;  /* 0x0000000400ff79e3 */ /* 0x0005e20008000000 */
[----:B0-----:R-:W-:Y:S01]  /*a260*/  ISETP.EQ.U32.AND P0, PT, R0, UR5, PT ;  /* 0x0000000500007c0c */ /* 0x001fe2000bf02070 */
[----:B-1----:R-:W-:-:S12]  /*a270*/  IMAD.U32 R0, RZ, RZ, UR7 ;  /* 0x00000007ff007e24 */ /* 0x002fd8000f8e00ff */
[----:B------:R2:W-:Y:S01]  /*a280*/  @P0 ATOMS.AND RZ, [UR6], R0 ;  /* 0x00000000ffff098c */ /* 0x0005e2000a800006 */
[----:B------:R-:W-:Y:S05]  /*a290*/  BRA `(.L_x_22) ;  /* 0x0000000000147947 */ /* 0x000fea0003800000 */
.L_x_24:
[----:B------:R-:W-:-:S07]  /*a2a0*/  MOV R2, 0xa2c0 ;  /* 0x0000a2c000027802 */ /* 0x000fce0000000f00 */
[----:B------:R-:W-:Y:S05]  /*a2b0*/  CALL.REL.NOINC `($__internal_0_$__cuda_sm10x_tcgen05_guardrail_trap_col_being_dealloced_not_returned_by_alloc) ;  /* 0x0000000000447944 */ /* 0x000fea0003c00000 */
[----:B------:R-:W-:Y:S05]  /*a2c0*/  BRA `(.L_x_22) ;  /* 0x0000000000087947 */ /* 0x000fea0003800000 */
.L_x_23:
[----:B------:R-:W-:-:S07]  /*a2d0*/  MOV R2, 0xa2f0 ;  /* 0x0000a2f000027802 */ /* 0x000fce0000000f00 */
[----:B------:R-:W-:Y:S05]  /*a2e0*/  CALL.REL.NOINC `($__internal_2_$__cuda_sm10x_tcgen05_guardrail_trap_unallocated_columns_being_dealloced) ;  /* 0x0000000000507944 */ /* 0x000fea0003c00000 */
.L_x_22:
[----:B------:R-:W-:Y:S01]  /*a2f0*/  NOP ;  /* 0x0000000000007918 */ /* 0x000fe20000000000 */
[----:B--2---:R-:W-:Y:S05]  /*a300*/  EXIT ;  /* 0x000000000000794d */ /* 0x004fea0003800000 */
.L_x_8:
[----:B------:R-:W1:Y:S02]  /*a310*/  SYNCS.PHASECHK.TRANS64.TRYWAIT P2, [UR9+0x5000], RZ ;  /* 0x005000ffff0075a7 */ /* 0x000e640008041109 */
[----:B-1----:R-:W-:Y:S05]  /*a320*/  @!P2 BRA `(.L_x_8) ;  /* 0xfffffffc00f8a947 */ /* 0x002fea000383ffff */
[----:B------:R-:W-:Y:S05]  /*a330*/  BRA `(.L_x_7) ;  /* 0xffffff74009c7947 */ /* 0x000fea000383ffff */
.L_x_17:
[----:B------:R-:W1:Y:S02]  /*a340*/  SYNCS.PHASECHK.TRANS64.TRYWAIT P6, [UR9+0x7010], RZ ;  /* 0x007010ffff0075a7 */ /* 0x000e6400080c1109 */
[----:B-1----:R-:W-:Y:S05]  /*a350*/  @!P6 BRA `(.L_x_17) ;  /* 0xfffffffc00f8e947 */ /* 0x002fea000383ffff */
[----:B------:R-:W-:Y:S05]  /*a360*/  BRA `(.L_x_25) ;  /* 0xffffffb400987947 */ /* 0x000fea000383ffff */
.L_x_18:
[----:B------:R-:W1:Y:S02]  /*a370*/  SYNCS.PHASECHK.TRANS64.TRYWAIT P0, [UR23], R108 ;  /* 0x0000006cff0075a7 */ /* 0x000e640008001117 */
[----:B-1----:R-:W-:Y:S05]  /*a380*/  @!P0 BRA `(.L_x_18) ;  /* 0xfffffffc00f88947 */ /* 0x002fea000383ffff */
[----:B------:R-:W-:Y:S05]  /*a390*/  BRA `(.L_x_26) ;  /* 0xffffffd000707947 */ /* 0x000fea000383ffff */
.L_x_21:
[----:B------:R-:W0:Y:S02]  /*a3a0*/  SYNCS.PHASECHK.TRANS64.TRYWAIT P0, [UR23], R2 ;  /* 0x00000002ff0075a7 */ /* 0x000e240008001117 */
[----:B0-----:R-:W-:Y:S05]  /*a3b0*/  @!P0 BRA `(.L_x_21) ;  /* 0xfffffffc00f88947 */ /* 0x001fea000383ffff */
[----:B------:R-:W-:Y:S05]  /*a3c0*/  BRA `(.L_x_27) ;  /* 0xffffffe400f87947 */ /* 0x000fea000383ffff */
        .weak           $__internal_0_$__cuda_sm10x_tcgen05_guardrail_trap_col_being_dealloced_not_returned_by_alloc
        .type           $__internal_0_$__cuda_sm10x_tcgen05_guardrail_trap_col_being_dealloced_not_returned_by_alloc,@function
        .size           $__internal_0_$__cuda_sm10x_tcgen05_guardrail_trap_col_being_dealloced_not_returned_by_alloc,($__internal_1_$__cuda_sm10x_tcgen05_guardrail_trap_phase_invalid_during_alloc - $__internal_0_$__cuda_sm10x_tcgen05_guardrail_trap_col_being_dealloced_not_returned_by_alloc)
$__internal_0_$__cuda_sm10x_tcgen05_guardrail_trap_col_being_dealloced_not_returned_by_alloc:
[----:B------:R-:W-:Y:S05]  /*a3d0*/  BPT.TRAP 0x1 ;  /* 0x000000040000795c */ /* 0x000fea0000300000 */
[----:B------:R-:W-:-:S04]  /*a3e0*/  IMAD.MOV.U32 R3, RZ, RZ, 0x0 ;  /* 0x00000000ff037424 */ /* 0x000fc800078e00ff */
[----:B------:R-:W-:Y:S05]  /*a3f0*/  RET.REL.NODEC R2 `(attn_fwd) ;  /* 0xffffff5c02007950 */ /* 0x000fea0003c3ffff */
        .weak           $__internal_1_$__cuda_sm10x_tcgen05_guardrail_trap_phase_invalid_during_alloc
        .type           $__internal_1_$__cuda_sm10x_tcgen05_guardrail_trap_phase_invalid_during_alloc,@function
        .size           $__internal_1_$__cuda_sm10x_tcgen05_guardrail_trap_phase_invalid_during_alloc,($__internal_2_$__cuda_sm10x_tcgen05_guardrail_trap_unallocated_columns_being_dealloced - $__internal_1_$__cuda_sm10x_tcgen05_guardrail_trap_phase_invalid_during_alloc)
$__internal_1_$__cuda_sm10x_tcgen05_guardrail_trap_phase_invalid_during_alloc:
[----:B------:R-:W-:Y:S05]  /*a400*/  BPT.TRAP 0x1 ;  /* 0x000000040000795c */ /* 0x000fea0000300000 */
[----:B------:R-:W-:-:S04]  /*a410*/  IMAD.MOV.U32 R3, RZ, RZ, 0x0 ;  /* 0x00000000ff037424 */ /* 0x000fc800078e00ff */
[----:B------:R-:W-:Y:S05]  /*a420*/  RET.REL.NODEC R2 `(attn_fwd) ;  /* 0xffffff5802f47950 */ /* 0x000fea0003c3ffff */
        .weak           $__internal_2_$__cuda_sm10x_tcgen05_guardrail_trap_unallocated_columns_being_dealloced
        .type           $__internal_2_$__cuda_sm10x_tcgen05_guardrail_trap_unallocated_columns_being_dealloced,@function
        .size           $__internal_2_$__cuda_sm10x_tcgen05_guardrail_trap_unallocated_columns_being_dealloced,(.L_x_31 - $__internal_2_$__cuda_sm10x_tcgen05_guardrail_trap_unallocated_columns_being_dealloced)
$__internal_2_$__cuda_sm10x_tcgen05_guardrail_trap_unallocated_columns_being_dealloced:
[----:B------:R-:W-:Y:S05]  /*a430*/  BPT.TRAP 0x1 ;  /* 0x000000040000795c */ /* 0x000fea0000300000 */
[----:B------:R-:W-:-:S04]  /*a440*/  IMAD.MOV.U32 R3, RZ, RZ, 0x0 ;  /* 0x00000000ff037424 */ /* 0x000fc800078e00ff */
[----:B------:R-:W-:Y:S05]  /*a450*/  RET.REL.NODEC R2 `(attn_fwd) ;  /* 0xffffff5802e87950 */ /* 0x000fea0003c3ffff */
.L_x_28:
[----:B------:R-:W-:-:S00]  /*a460*/  BRA `(.L_x_28) ;  /* 0xfffffffc00fc7947 */ /* 0x000fc0000383ffff */
[----:B------:R-:W-:-:S00]  /*a470*/  NOP ;  /* 0x0000000000007918 */ /* 0x000fc00000000000 */
        /* <DEDUP_REMOVED lines=8> */
.L_x_31:


//--------------------- .nv.global.init           --------------------------
	.section	.nv.global.init,"aw",@progbits
.nv.global.init:
	.type		_$_str,@object
	.size		_$_str,(.L_3 - _$_str)
_$_str:
        /*0000*/ 	.byte	0x5f, 0x5f, 0x43, 0x55, 0x44, 0x41, 0x5f, 0x46, 0x54, 0x5a, 0x00
.L_3:


//--------------------- .nv.shared.attn_fwd       --------------------------
	.section	.nv.shared.attn_fwd,"aw",@nobits
	.sectionflags	@""
	.align	16
	.zero		1024


//--------------------- .nv.shared.reserved.0     --------------------------
	.section	.nv.shared.reserved.0,"aw",@nobits
	.align	8
	.weak		__nv_reservedSMEM_offset_0_alias
	.size		__nv_reservedSMEM_offset_0_alias, 0, 64
	.other		__nv_reservedSMEM_offset_0_alias,@"STO_CUDA_RESERVED_SHARED STV_DEFAULT"
__nv_reservedSMEM_offset_0_alias:
	.zero		0
.nv.shared.reserved.0:
	.zero		64
	.weak		__nv_reservedSMEM_allocation_phase
	.type		__nv_reservedSMEM_allocation_phase,@object
	.size		__nv_reservedSMEM_allocation_phase,(.L_0 - __nv_reservedSMEM_allocation_phase)
__nv_reservedSMEM_allocation_phase:
	.zero		1
.L_0:
	.zero		7
	.weak		__nv_reservedSMEM_devtool_atexit_pc
	.type		__nv_reservedSMEM_devtool_atexit_pc,@object
	.size		__nv_reservedSMEM_devtool_atexit_pc,(__nv_reservedSMEM_allocation_mask - __nv_reservedSMEM_devtool_atexit_pc)
__nv_reservedSMEM_devtool_atexit_pc:
	.zero		8
	.weak		__nv_reservedSMEM_allocation_mask
	.type		__nv_reservedSMEM_allocation_mask,@object
	.size		__nv_reservedSMEM_allocation_mask,(.L_2 - __nv_reservedSMEM_allocation_mask)
__nv_reservedSMEM_allocation_mask:
	.zero		4
.L_2:


//--------------------- .nv.constant0.attn_fwd    --------------------------
	.section	.nv.constant0.attn_fwd,"a",@progbits
	.sectionflags	@""
	.align	4
.nv.constant0.attn_fwd:
	.zero		1032


//--------------------- SYMBOLS --------------------------

	.type		.nv.reservedSmem.offset0,@object
	.size		.nv.reservedSmem.offset0,0x4
	.type		.nv.reservedSmem.cap,@object
	.size		.nv.reservedSmem.cap,0x4
